//
// Generated by NVIDIA NVVM Compiler
//
// Compiler Build ID: CL-36424714
// Cuda compilation tools, release 13.0, V13.0.88
// Based on NVVM 20.0.0
//

.version 9.0
.target sm_100
.address_size 64

	// .globl	_Z6DBSCANv
.const .align 4 .u32 minpts = 4;
.const .align 4 .f32 eps = 0f3FC00000;
.global .align 4 .b8 points[8000];
.global .align 4 .b8 pointState[4000];
.global .align 4 .b8 seedList[524288];
.global .align 4 .b8 curSeedLength[512];
.global .align 2 .b8 collisionMatrix[32768];
// _ZZ6DBSCANvE5leave has been demoted
// _ZZ6DBSCANvE5nhood has been demoted
// _ZZ6DBSCANvE10nhoodCount has been demoted
// _ZZ6DBSCANvE5point_$_0 has been demoted
// _ZZ6DBSCANvE5point_$_1 has been demoted
// _ZZ6DBSCANvE7pointID has been demoted
.global .align 1 .b8 _ZN32_INTERNAL_e3a13080_4_k_cu_minpts4cuda3std3__45__cpo5beginE[1];
.global .align 1 .b8 _ZN32_INTERNAL_e3a13080_4_k_cu_minpts4cuda3std3__45__cpo3endE[1];
.global .align 1 .b8 _ZN32_INTERNAL_e3a13080_4_k_cu_minpts4cuda3std3__45__cpo6cbeginE[1];
.global .align 1 .b8 _ZN32_INTERNAL_e3a13080_4_k_cu_minpts4cuda3std3__45__cpo4cendE[1];
.global .align 1 .b8 _ZN32_INTERNAL_e3a13080_4_k_cu_minpts4cuda3std3__45__cpo6rbeginE[1];
.global .align 1 .b8 _ZN32_INTERNAL_e3a13080_4_k_cu_minpts4cuda3std3__45__cpo4rendE[1];
.global .align 1 .b8 _ZN32_INTERNAL_e3a13080_4_k_cu_minpts4cuda3std3__45__cpo7crbeginE[1];
.global .align 1 .b8 _ZN32_INTERNAL_e3a13080_4_k_cu_minpts4cuda3std3__45__cpo5crendE[1];
.global .align 1 .b8 _ZN32_INTERNAL_e3a13080_4_k_cu_minpts4cuda3std3__434_GLOBAL__N__e3a13080_4_k_cu_minpts6ignoreE[1];
.global .align 1 .b8 _ZN32_INTERNAL_e3a13080_4_k_cu_minpts4cuda3std3__419piecewise_constructE[1];
.global .align 1 .b8 _ZN32_INTERNAL_e3a13080_4_k_cu_minpts4cuda3std3__48in_placeE[1];
.global .align 1 .b8 _ZN32_INTERNAL_e3a13080_4_k_cu_minpts4cuda3std3__420unreachable_sentinelE[1];
.global .align 1 .b8 _ZN32_INTERNAL_e3a13080_4_k_cu_minpts4cuda3std3__47nulloptE[1];
.global .align 1 .b8 _ZN32_INTERNAL_e3a13080_4_k_cu_minpts4cuda3std3__48unexpectE[1];
.global .align 1 .b8 _ZN32_INTERNAL_e3a13080_4_k_cu_minpts4cuda3std6ranges3__45__cpo4swapE[1];
.global .align 1 .b8 _ZN32_INTERNAL_e3a13080_4_k_cu_minpts4cuda3std6ranges3__45__cpo9iter_moveE[1];
.global .align 1 .b8 _ZN32_INTERNAL_e3a13080_4_k_cu_minpts4cuda3std6ranges3__45__cpo5beginE[1];
.global .align 1 .b8 _ZN32_INTERNAL_e3a13080_4_k_cu_minpts4cuda3std6ranges3__45__cpo3endE[1];
.global .align 1 .b8 _ZN32_INTERNAL_e3a13080_4_k_cu_minpts4cuda3std6ranges3__45__cpo6cbeginE[1];
.global .align 1 .b8 _ZN32_INTERNAL_e3a13080_4_k_cu_minpts4cuda3std6ranges3__45__cpo4cendE[1];
.global .align 1 .b8 _ZN32_INTERNAL_e3a13080_4_k_cu_minpts4cuda3std6ranges3__45__cpo7advanceE[1];
.global .align 1 .b8 _ZN32_INTERNAL_e3a13080_4_k_cu_minpts4cuda3std6ranges3__45__cpo9iter_swapE[1];
.global .align 1 .b8 _ZN32_INTERNAL_e3a13080_4_k_cu_minpts4cuda3std6ranges3__45__cpo4nextE[1];
.global .align 1 .b8 _ZN32_INTERNAL_e3a13080_4_k_cu_minpts4cuda3std6ranges3__45__cpo4prevE[1];
.global .align 1 .b8 _ZN32_INTERNAL_e3a13080_4_k_cu_minpts4cuda3std6ranges3__45__cpo4dataE[1];
.global .align 1 .b8 _ZN32_INTERNAL_e3a13080_4_k_cu_minpts4cuda3std6ranges3__45__cpo5cdataE[1];
.global .align 1 .b8 _ZN32_INTERNAL_e3a13080_4_k_cu_minpts4cuda3std6ranges3__45__cpo4sizeE[1];
.global .align 1 .b8 _ZN32_INTERNAL_e3a13080_4_k_cu_minpts4cuda3std6ranges3__45__cpo5ssizeE[1];
.global .align 1 .b8 _ZN32_INTERNAL_e3a13080_4_k_cu_minpts4cuda3std6ranges3__45__cpo8distanceE[1];
.global .align 1 .b8 _ZN32_INTERNAL_e3a13080_4_k_cu_minpts6thrust24THRUST_300001_SM_1000_NS8cuda_cub3parE[1];
.global .align 1 .b8 _ZN32_INTERNAL_e3a13080_4_k_cu_minpts6thrust24THRUST_300001_SM_1000_NS8cuda_cub10par_nosyncE[1];
.global .align 1 .b8 _ZN32_INTERNAL_e3a13080_4_k_cu_minpts6thrust24THRUST_300001_SM_1000_NS6system6detail10sequential3seqE[1];
.global .align 1 .b8 _ZN32_INTERNAL_e3a13080_4_k_cu_minpts6thrust24THRUST_300001_SM_1000_NS6system3cpp3parE[1];
.global .align 1 .b8 _ZN32_INTERNAL_e3a13080_4_k_cu_minpts6thrust24THRUST_300001_SM_1000_NS12placeholders2_1E[1];
.global .align 1 .b8 _ZN32_INTERNAL_e3a13080_4_k_cu_minpts6thrust24THRUST_300001_SM_1000_NS12placeholders2_2E[1];
.global .align 1 .b8 _ZN32_INTERNAL_e3a13080_4_k_cu_minpts6thrust24THRUST_300001_SM_1000_NS12placeholders2_3E[1];
.global .align 1 .b8 _ZN32_INTERNAL_e3a13080_4_k_cu_minpts6thrust24THRUST_300001_SM_1000_NS12placeholders2_4E[1];
.global .align 1 .b8 _ZN32_INTERNAL_e3a13080_4_k_cu_minpts6thrust24THRUST_300001_SM_1000_NS12placeholders2_5E[1];
.global .align 1 .b8 _ZN32_INTERNAL_e3a13080_4_k_cu_minpts6thrust24THRUST_300001_SM_1000_NS12placeholders2_6E[1];
.global .align 1 .b8 _ZN32_INTERNAL_e3a13080_4_k_cu_minpts6thrust24THRUST_300001_SM_1000_NS12placeholders2_7E[1];
.global .align 1 .b8 _ZN32_INTERNAL_e3a13080_4_k_cu_minpts6thrust24THRUST_300001_SM_1000_NS12placeholders2_8E[1];
.global .align 1 .b8 _ZN32_INTERNAL_e3a13080_4_k_cu_minpts6thrust24THRUST_300001_SM_1000_NS12placeholders2_9E[1];
.global .align 1 .b8 _ZN32_INTERNAL_e3a13080_4_k_cu_minpts6thrust24THRUST_300001_SM_1000_NS12placeholders3_10E[1];
.global .align 1 .b8 _ZN32_INTERNAL_e3a13080_4_k_cu_minpts6thrust24THRUST_300001_SM_1000_NS3seqE[1];
.global .align 1 .b8 _ZN32_INTERNAL_e3a13080_4_k_cu_minpts6thrust24THRUST_300001_SM_1000_NS6deviceE[1];

.visible .entry _Z6DBSCANv()
{
	.reg .pred 	%p<106>;
	.reg .b16 	%rs<13>;
	.reg .b32 	%r<107>;
	.reg .b32 	%f<138>;
	.reg .b64 	%rd<90>;
	// demoted variable
	.shared .align 4 .u32 _ZZ6DBSCANvE5leave;
	// demoted variable
	.shared .align 4 .b8 _ZZ6DBSCANvE5nhood[4096];
	// demoted variable
	.shared .align 4 .u32 _ZZ6DBSCANvE10nhoodCount;
	// demoted variable
	.shared .align 4 .f32 _ZZ6DBSCANvE5point_$_0;
	// demoted variable
	.shared .align 4 .f32 _ZZ6DBSCANvE5point_$_1;
	// demoted variable
	.shared .align 4 .u32 _ZZ6DBSCANvE7pointID;
	mov.u32 	%r1, %ctaid.x;
	cvt.u64.u32 	%rd1, %r1;
	mul.wide.u32 	%rd17, %r1, 4;
	mov.u64 	%rd18, curSeedLength;
	add.s64 	%rd2, %rd18, %rd17;
	ld.global.u32 	%r2, [%rd2];
	mov.b32 	%r40, 0;
	st.shared.u32 	[_ZZ6DBSCANvE10nhoodCount], %r40;
	setp.eq.s32 	%p13, %r2, 0;
	@%p13 bra 	$L__BB0_101;
	shl.b64 	%rd19, %rd1, 12;
	mov.u64 	%rd20, seedList;
	add.s64 	%rd3, %rd20, %rd19;
	mul.wide.s32 	%rd21, %r2, 4;
	add.s64 	%rd22, %rd3, %rd21;
	ld.global.u32 	%r41, [%rd22+-4];
	st.shared.u32 	[_ZZ6DBSCANvE7pointID], %r41;
	mul.wide.s32 	%rd23, %r41, 8;
	mov.u64 	%rd24, points;
	add.s64 	%rd25, %rd24, %rd23;
	ld.global.f32 	%f17, [%rd25];
	st.shared.f32 	[_ZZ6DBSCANvE5point_$_0], %f17;
	ld.global.f32 	%f18, [%rd25+4];
	st.shared.f32 	[_ZZ6DBSCANvE5point_$_1], %f18;
	mov.b32 	%r42, 0;
	st.shared.u32 	[_ZZ6DBSCANvE5leave], %r42;
	bar.sync 	0;
	mov.u32 	%r3, %tid.x;
	setp.ne.s32 	%p14, %r3, 0;
	@%p14 bra 	$L__BB0_4;
	add.s32 	%r43, %r2, -1;
	st.global.u32 	[%rd2], %r43;
	ld.shared.u32 	%r44, [_ZZ6DBSCANvE7pointID];
	mul.wide.s32 	%rd26, %r44, 4;
	mov.u64 	%rd27, pointState;
	add.s64 	%rd28, %rd27, %rd26;
	ld.global.u32 	%r45, [%rd28];
	setp.eq.s32 	%p15, %r45, -1;
	@%p15 bra 	$L__BB0_4;
	mov.b32 	%r46, 1;
	st.shared.u32 	[_ZZ6DBSCANvE5leave], %r46;
$L__BB0_4:
	bar.sync 	0;
	ld.shared.u32 	%r47, [_ZZ6DBSCANvE5leave];
	setp.eq.s32 	%p16, %r47, 1;
	@%p16 bra 	$L__BB0_101;
	bar.sync 	0;
	setp.gt.u32 	%p17, %r3, 999;
	ld.const.u32 	%r4, [minpts];
	shl.b64 	%rd29, %rd1, 8;
	mov.u64 	%rd30, collisionMatrix;
	add.s64 	%rd4, %rd30, %rd29;
	mad.lo.s64 	%rd5, %rd1, -254, %rd4;
	@%p17 bra 	$L__BB0_32;
	ld.shared.f32 	%f1, [_ZZ6DBSCANvE5point_$_0];
	ld.shared.f32 	%f2, [_ZZ6DBSCANvE5point_$_1];
	ld.const.f32 	%f3, [eps];
	mul.wide.u32 	%rd31, %r3, 4;
	mov.u64 	%rd32, pointState;
	add.s64 	%rd89, %rd32, %rd31;
	mul.wide.u32 	%rd33, %r3, 8;
	add.s64 	%rd35, %rd33, %rd24;
	add.s64 	%rd88, %rd35, 4;
	mov.u32 	%r73, _ZZ6DBSCANvE5nhood;
	mov.u32 	%r101, %r3;
$L__BB0_7:
	mov.u32 	%r5, %r101;
	ld.global.f32 	%f20, [%rd88+-4];
	ld.global.f32 	%f4, [%rd88];
	sub.f32 	%f5, %f20, %f1;
	abs.f32 	%f6, %f5;
	setp.eq.f32 	%p18, %f5, 0f3F800000;
	mov.f32 	%f136, 0f3F800000;
	@%p18 bra 	$L__BB0_12;
	setp.num.f32 	%p19, %f6, %f6;
	@%p19 bra 	$L__BB0_10;
	mov.f32 	%f76, 0f40000000;
	add.rn.f32 	%f136, %f5, %f76;
	bra.uni 	$L__BB0_12;
$L__BB0_10:
	setp.lt.f32 	%p20, %f6, 0f00800000;
	mul.f32 	%f21, %f6, 0f4B800000;
	selp.f32 	%f22, %f21, %f6, %p20;
	mov.b32 	%r48, %f22;
	add.s32 	%r49, %r48, -1060439283;
	and.b32  	%r50, %r49, -8388608;
	sub.s32 	%r51, %r48, %r50;
	mov.b32 	%f23, %r51;
	cvt.rn.f32.s32 	%f24, %r50;
	selp.f32 	%f25, 0fC1C00000, 0f00000000, %p20;
	fma.rn.f32 	%f26, %f24, 0f34000000, %f25;
	add.f32 	%f27, %f23, 0fBF800000;
	add.f32 	%f28, %f23, 0f3F800000;
	rcp.approx.ftz.f32 	%f29, %f28;
	add.f32 	%f30, %f27, %f27;
	mul.f32 	%f31, %f30, %f29;
	mul.f32 	%f32, %f31, %f31;
	neg.f32 	%f33, %f31;
	sub.f32 	%f34, %f27, %f31;
	add.f32 	%f35, %f34, %f34;
	fma.rn.f32 	%f36, %f33, %f27, %f35;
	mul.rn.f32 	%f37, %f29, %f36;
	fma.rn.f32 	%f38, %f32, 0f3A2C32E4, 0f3B52E7DB;
	fma.rn.f32 	%f39, %f38, %f32, 0f3C93BB73;
	fma.rn.f32 	%f40, %f39, %f32, 0f3DF6384F;
	mul.rn.f32 	%f41, %f40, %f32;
	fma.rn.f32 	%f42, %f31, 0f3FB8AA3B, %f26;
	mul.f32 	%f43, %f41, 0f40400000;
	sub.f32 	%f44, %f26, %f42;
	fma.rn.f32 	%f45, %f31, 0f3FB8AA3B, %f44;
	fma.rn.f32 	%f46, %f37, 0f3FB8AA3B, %f45;
	fma.rn.f32 	%f47, %f31, 0f32A55E34, %f46;
	fma.rn.f32 	%f48, %f43, %f37, %f47;
	fma.rn.f32 	%f49, %f41, %f31, %f48;
	add.rn.f32 	%f50, %f42, %f49;
	mov.f32 	%f51, 0f40000000;
	mul.rn.f32 	%f52, %f50, %f51;
	cvt.rni.f32.f32 	%f53, %f52;
	sub.f32 	%f54, %f52, %f53;
	neg.f32 	%f55, %f52;
	fma.rn.f32 	%f56, %f50, 0f40000000, %f55;
	neg.f32 	%f57, %f42;
	add.rn.f32 	%f58, %f50, %f57;
	neg.f32 	%f59, %f58;
	add.rn.f32 	%f60, %f49, %f59;
	fma.rn.f32 	%f61, %f60, 0f40000000, %f56;
	add.f32 	%f62, %f54, %f61;
	setp.gt.f32 	%p21, %f53, 0f00000000;
	selp.b32 	%r52, 0, -2097152000, %p21;
	setp.neu.f32 	%p22, %f5, 0f00000000;
	setp.neu.f32 	%p23, %f6, 0f7F800000;
	setp.lt.f32 	%p24, %f52, 0f00000000;
	selp.f32 	%f63, 0f00000000, 0f7F800000, %p24;
	abs.f32 	%f64, %f52;
	setp.gt.f32 	%p25, %f64, 0f43180000;
	cvt.rzi.s32.f32 	%r53, %f53;
	shl.b32 	%r54, %r53, 23;
	sub.s32 	%r55, %r54, %r52;
	mov.b32 	%f65, %r55;
	add.s32 	%r56, %r52, 2130706432;
	mov.b32 	%f66, %r56;
	fma.rn.f32 	%f67, %f62, 0f391FCB8E, 0f3AAF85ED;
	fma.rn.f32 	%f68, %f67, %f62, 0f3C1D9856;
	fma.rn.f32 	%f69, %f68, %f62, 0f3D6357BB;
	fma.rn.f32 	%f70, %f69, %f62, 0f3E75FDEC;
	fma.rn.f32 	%f71, %f70, %f62, 0f3F317218;
	fma.rn.f32 	%f72, %f71, %f62, 0f3F800000;
	mul.f32 	%f73, %f72, %f66;
	mul.f32 	%f74, %f73, %f65;
	selp.f32 	%f136, %f63, %f74, %p25;
	and.pred  	%p26, %p22, %p23;
	@%p26 bra 	$L__BB0_12;
	add.f32 	%f75, %f5, %f5;
	mov.b32 	%r57, %f75;
	and.b32  	%r58, %r57, 2147483647;
	mov.b32 	%f136, %r58;
$L__BB0_12:
	sub.f32 	%f11, %f4, %f2;
	abs.f32 	%f12, %f11;
	setp.eq.f32 	%p27, %f11, 0f3F800000;
	mov.f32 	%f137, 0f3F800000;
	@%p27 bra 	$L__BB0_17;
	setp.num.f32 	%p28, %f12, %f12;
	@%p28 bra 	$L__BB0_15;
	mov.f32 	%f133, 0f40000000;
	add.rn.f32 	%f137, %f11, %f133;
	bra.uni 	$L__BB0_17;
$L__BB0_15:
	setp.lt.f32 	%p29, %f12, 0f00800000;
	mul.f32 	%f78, %f12, 0f4B800000;
	selp.f32 	%f79, %f78, %f12, %p29;
	mov.b32 	%r59, %f79;
	add.s32 	%r60, %r59, -1060439283;
	and.b32  	%r61, %r60, -8388608;
	sub.s32 	%r62, %r59, %r61;
	mov.b32 	%f80, %r62;
	cvt.rn.f32.s32 	%f81, %r61;
	selp.f32 	%f82, 0fC1C00000, 0f00000000, %p29;
	fma.rn.f32 	%f83, %f81, 0f34000000, %f82;
	add.f32 	%f84, %f80, 0fBF800000;
	add.f32 	%f85, %f80, 0f3F800000;
	rcp.approx.ftz.f32 	%f86, %f85;
	add.f32 	%f87, %f84, %f84;
	mul.f32 	%f88, %f87, %f86;
	mul.f32 	%f89, %f88, %f88;
	neg.f32 	%f90, %f88;
	sub.f32 	%f91, %f84, %f88;
	add.f32 	%f92, %f91, %f91;
	fma.rn.f32 	%f93, %f90, %f84, %f92;
	mul.rn.f32 	%f94, %f86, %f93;
	fma.rn.f32 	%f95, %f89, 0f3A2C32E4, 0f3B52E7DB;
	fma.rn.f32 	%f96, %f95, %f89, 0f3C93BB73;
	fma.rn.f32 	%f97, %f96, %f89, 0f3DF6384F;
	mul.rn.f32 	%f98, %f97, %f89;
	fma.rn.f32 	%f99, %f88, 0f3FB8AA3B, %f83;
	mul.f32 	%f100, %f98, 0f40400000;
	sub.f32 	%f101, %f83, %f99;
	fma.rn.f32 	%f102, %f88, 0f3FB8AA3B, %f101;
	fma.rn.f32 	%f103, %f94, 0f3FB8AA3B, %f102;
	fma.rn.f32 	%f104, %f88, 0f32A55E34, %f103;
	fma.rn.f32 	%f105, %f100, %f94, %f104;
	fma.rn.f32 	%f106, %f98, %f88, %f105;
	add.rn.f32 	%f107, %f99, %f106;
	mov.f32 	%f108, 0f40000000;
	mul.rn.f32 	%f109, %f107, %f108;
	cvt.rni.f32.f32 	%f110, %f109;
	sub.f32 	%f111, %f109, %f110;
	neg.f32 	%f112, %f109;
	fma.rn.f32 	%f113, %f107, 0f40000000, %f112;
	neg.f32 	%f114, %f99;
	add.rn.f32 	%f115, %f107, %f114;
	neg.f32 	%f116, %f115;
	add.rn.f32 	%f117, %f106, %f116;
	fma.rn.f32 	%f118, %f117, 0f40000000, %f113;
	add.f32 	%f119, %f111, %f118;
	setp.gt.f32 	%p30, %f110, 0f00000000;
	selp.b32 	%r63, 0, -2097152000, %p30;
	setp.neu.f32 	%p31, %f11, 0f00000000;
	setp.neu.f32 	%p32, %f12, 0f7F800000;
	setp.lt.f32 	%p33, %f109, 0f00000000;
	selp.f32 	%f120, 0f00000000, 0f7F800000, %p33;
	abs.f32 	%f121, %f109;
	setp.gt.f32 	%p34, %f121, 0f43180000;
	cvt.rzi.s32.f32 	%r64, %f110;
	shl.b32 	%r65, %r64, 23;
	sub.s32 	%r66, %r65, %r63;
	mov.b32 	%f122, %r66;
	add.s32 	%r67, %r63, 2130706432;
	mov.b32 	%f123, %r67;
	fma.rn.f32 	%f124, %f119, 0f391FCB8E, 0f3AAF85ED;
	fma.rn.f32 	%f125, %f124, %f119, 0f3C1D9856;
	fma.rn.f32 	%f126, %f125, %f119, 0f3D6357BB;
	fma.rn.f32 	%f127, %f126, %f119, 0f3E75FDEC;
	fma.rn.f32 	%f128, %f127, %f119, 0f3F317218;
	fma.rn.f32 	%f129, %f128, %f119, 0f3F800000;
	mul.f32 	%f130, %f129, %f123;
	mul.f32 	%f131, %f130, %f122;
	selp.f32 	%f137, %f120, %f131, %p34;
	and.pred  	%p35, %p31, %p32;
	@%p35 bra 	$L__BB0_17;
	add.f32 	%f132, %f11, %f11;
	mov.b32 	%r68, %f132;
	and.b32  	%r69, %r68, 2147483647;
	mov.b32 	%f137, %r69;
$L__BB0_17:
	add.f32 	%f134, %f136, %f137;
	sqrt.rn.f32 	%f135, %f134;
	setp.gtu.f32 	%p36, %f135, %f3;
	@%p36 bra 	$L__BB0_31;
	atom.shared.add.u32 	%r6, [_ZZ6DBSCANvE10nhoodCount], 1;
	ld.shared.u32 	%r70, [_ZZ6DBSCANvE10nhoodCount];
	setp.lt.s32 	%p37, %r70, %r4;
	@%p37 bra 	$L__BB0_30;
	atom.relaxed.global.cas.b32 	%r7, [%rd89], -1, %r1;
	mov.pred 	%p100, 0;
	setp.eq.s32 	%p39, %r7, -2;
	@%p39 bra 	$L__BB0_24;
	setp.ne.s32 	%p40, %r7, -1;
	@%p40 bra 	$L__BB0_23;
	atom.global.add.u32 	%r8, [%rd2], 1;
	setp.gt.s32 	%p41, %r8, 1023;
	@%p41 bra 	$L__BB0_31;
	mul.wide.s32 	%rd36, %r8, 4;
	add.s64 	%rd37, %rd3, %rd36;
	st.global.u32 	[%rd37], %r5;
	bra.uni 	$L__BB0_31;
$L__BB0_23:
	setp.ne.s32 	%p100, %r7, %r1;
$L__BB0_24:
	setp.gt.s32 	%p42, %r7, 127;
	not.pred 	%p43, %p100;
	or.pred  	%p44, %p42, %p43;
	@%p44 bra 	$L__BB0_28;
	setp.ge.s32 	%p46, %r7, %r1;
	@%p46 bra 	$L__BB0_27;
	mul.wide.s32 	%rd40, %r7, 256;
	add.s64 	%rd41, %rd5, %rd40;
	mov.b16 	%rs2, 1;
	st.global.u16 	[%rd41], %rs2;
	bra.uni 	$L__BB0_31;
$L__BB0_27:
	mul.wide.u32 	%rd38, %r7, 2;
	add.s64 	%rd39, %rd4, %rd38;
	mov.b16 	%rs1, 1;
	st.global.u16 	[%rd39], %rs1;
	bra.uni 	$L__BB0_31;
$L__BB0_28:
	setp.ne.s32 	%p45, %r7, -2;
	@%p45 bra 	$L__BB0_31;
	atom.relaxed.global.cas.b32 	%r71, [%rd89], -2, %r1;
	bra.uni 	$L__BB0_31;
$L__BB0_30:
	shl.b32 	%r72, %r6, 2;
	add.s32 	%r74, %r73, %r72;
	st.shared.u32 	[%r74], %r5;
$L__BB0_31:
	add.s32 	%r101, %r5, 128;
	add.s64 	%rd89, %rd89, 512;
	add.s64 	%rd88, %rd88, 1024;
	setp.lt.u32 	%p47, %r5, 872;
	@%p47 bra 	$L__BB0_7;
$L__BB0_32:
	setp.ne.s32 	%p48, %r3, 0;
	bar.sync 	0;
	ld.shared.u32 	%r75, [_ZZ6DBSCANvE10nhoodCount];
	setp.le.s32 	%p49, %r75, %r4;
	or.pred  	%p50, %p48, %p49;
	@%p50 bra 	$L__BB0_34;
	st.shared.u32 	[_ZZ6DBSCANvE10nhoodCount], %r4;
$L__BB0_34:
	bar.sync 	0;
	ld.shared.u32 	%r10, [_ZZ6DBSCANvE10nhoodCount];
	setp.lt.s32 	%p51, %r10, %r4;
	@%p51 bra 	$L__BB0_97;
	ld.shared.u32 	%r77, [_ZZ6DBSCANvE7pointID];
	mul.wide.s32 	%rd42, %r77, 4;
	mov.u64 	%rd43, pointState;
	add.s64 	%rd44, %rd43, %rd42;
	st.global.u32 	[%rd44], %r1;
	setp.ge.s32 	%p52, %r3, %r10;
	@%p52 bra 	$L__BB0_98;
	add.s32 	%r78, %r3, 128;
	max.s32 	%r79, %r10, %r78;
	not.b32 	%r80, %r3;
	add.s32 	%r11, %r79, %r80;
	and.b32  	%r81, %r11, 384;
	setp.eq.s32 	%p53, %r81, 384;
	mov.u32 	%r106, %r3;
	@%p53 bra 	$L__BB0_50;
	shr.u32 	%r82, %r11, 7;
	add.s32 	%r83, %r82, 1;
	and.b32  	%r84, %r83, 3;
	shl.b32 	%r85, %r3, 2;
	mov.u32 	%r86, _ZZ6DBSCANvE5nhood;
	add.s32 	%r103, %r86, %r85;
	neg.s32 	%r102, %r84;
	shl.b32 	%r87, %r83, 7;
	and.b32  	%r88, %r87, 384;
	add.s32 	%r106, %r3, %r88;
$L__BB0_38:
	.pragma "nounroll";
	ld.shared.u32 	%r17, [%r103];
	mul.wide.s32 	%rd45, %r17, 4;
	add.s64 	%rd12, %rd43, %rd45;
	atom.relaxed.global.cas.b32 	%r18, [%rd12], -1, %r1;
	mov.pred 	%p101, 0;
	setp.eq.s32 	%p55, %r18, -2;
	@%p55 bra 	$L__BB0_43;
	setp.ne.s32 	%p56, %r18, -1;
	@%p56 bra 	$L__BB0_42;
	atom.global.add.u32 	%r19, [%rd2], 1;
	setp.gt.s32 	%p57, %r19, 1023;
	@%p57 bra 	$L__BB0_49;
	mul.wide.s32 	%rd47, %r19, 4;
	add.s64 	%rd48, %rd3, %rd47;
	st.global.u32 	[%rd48], %r17;
	bra.uni 	$L__BB0_49;
$L__BB0_42:
	setp.ne.s32 	%p101, %r18, %r1;
$L__BB0_43:
	setp.lt.s32 	%p58, %r18, 128;
	and.pred  	%p59, %p58, %p101;
	@%p59 bra 	$L__BB0_46;
	setp.ne.s32 	%p60, %r18, -2;
	@%p60 bra 	$L__BB0_49;
	atom.relaxed.global.cas.b32 	%r89, [%rd12], -2, %r1;
	bra.uni 	$L__BB0_49;
$L__BB0_46:
	setp.lt.s32 	%p61, %r18, %r1;
	@%p61 bra 	$L__BB0_48;
	mul.wide.u32 	%rd49, %r18, 2;
	add.s64 	%rd50, %rd4, %rd49;
	mov.b16 	%rs3, 1;
	st.global.u16 	[%rd50], %rs3;
	bra.uni 	$L__BB0_49;
$L__BB0_48:
	mul.wide.s32 	%rd51, %r18, 256;
	add.s64 	%rd52, %rd5, %rd51;
	mov.b16 	%rs4, 1;
	st.global.u16 	[%rd52], %rs4;
$L__BB0_49:
	add.s32 	%r103, %r103, 512;
	add.s32 	%r102, %r102, 1;
	setp.ne.s32 	%p62, %r102, 0;
	@%p62 bra 	$L__BB0_38;
$L__BB0_50:
	setp.lt.u32 	%p63, %r11, 384;
	@%p63 bra 	$L__BB0_98;
	shl.b32 	%r90, %r106, 2;
	mov.u32 	%r91, _ZZ6DBSCANvE5nhood;
	add.s32 	%r92, %r90, %r91;
	add.s32 	%r105, %r92, 1024;
$L__BB0_52:
	ld.shared.u32 	%r26, [%r105+-1024];
	mul.wide.s32 	%rd53, %r26, 4;
	add.s64 	%rd13, %rd43, %rd53;
	atom.relaxed.global.cas.b32 	%r27, [%rd13], -1, %r1;
	mov.pred 	%p102, 0;
	setp.eq.s32 	%p65, %r27, -2;
	@%p65 bra 	$L__BB0_57;
	setp.ne.s32 	%p66, %r27, -1;
	@%p66 bra 	$L__BB0_56;
	atom.global.add.u32 	%r28, [%rd2], 1;
	setp.gt.s32 	%p67, %r28, 1023;
	@%p67 bra 	$L__BB0_63;
	mul.wide.s32 	%rd55, %r28, 4;
	add.s64 	%rd56, %rd3, %rd55;
	st.global.u32 	[%rd56], %r26;
	bra.uni 	$L__BB0_63;
$L__BB0_56:
	setp.ne.s32 	%p102, %r27, %r1;
$L__BB0_57:
	setp.gt.s32 	%p68, %r27, 127;
	not.pred 	%p69, %p102;
	or.pred  	%p70, %p68, %p69;
	@%p70 bra 	$L__BB0_61;
	setp.ge.s32 	%p72, %r27, %r1;
	@%p72 bra 	$L__BB0_60;
	mul.wide.s32 	%rd59, %r27, 256;
	add.s64 	%rd60, %rd5, %rd59;
	mov.b16 	%rs6, 1;
	st.global.u16 	[%rd60], %rs6;
	bra.uni 	$L__BB0_63;
$L__BB0_60:
	mul.wide.u32 	%rd57, %r27, 2;
	add.s64 	%rd58, %rd4, %rd57;
	mov.b16 	%rs5, 1;
	st.global.u16 	[%rd58], %rs5;
	bra.uni 	$L__BB0_63;
$L__BB0_61:
	setp.ne.s32 	%p71, %r27, -2;
	@%p71 bra 	$L__BB0_63;
	atom.relaxed.global.cas.b32 	%r93, [%rd13], -2, %r1;
$L__BB0_63:
	ld.shared.u32 	%r29, [%r105+-512];
	mul.wide.s32 	%rd61, %r29, 4;
	add.s64 	%rd14, %rd43, %rd61;
	atom.relaxed.global.cas.b32 	%r30, [%rd14], -1, %r1;
	mov.pred 	%p103, 0;
	setp.eq.s32 	%p74, %r30, -2;
	@%p74 bra 	$L__BB0_68;
	setp.ne.s32 	%p75, %r30, -1;
	@%p75 bra 	$L__BB0_67;
	atom.global.add.u32 	%r31, [%rd2], 1;
	setp.gt.s32 	%p76, %r31, 1023;
	@%p76 bra 	$L__BB0_74;
	mul.wide.s32 	%rd63, %r31, 4;
	add.s64 	%rd64, %rd3, %rd63;
	st.global.u32 	[%rd64], %r29;
	bra.uni 	$L__BB0_74;
$L__BB0_67:
	setp.ne.s32 	%p103, %r30, %r1;
$L__BB0_68:
	setp.lt.s32 	%p77, %r30, 128;
	and.pred  	%p78, %p77, %p103;
	@%p78 bra 	$L__BB0_71;
	setp.ne.s32 	%p79, %r30, -2;
	@%p79 bra 	$L__BB0_74;
	atom.relaxed.global.cas.b32 	%r94, [%rd14], -2, %r1;
	bra.uni 	$L__BB0_74;
$L__BB0_71:
	setp.lt.s32 	%p80, %r30, %r1;
	@%p80 bra 	$L__BB0_73;
	mul.wide.u32 	%rd65, %r30, 2;
	add.s64 	%rd66, %rd4, %rd65;
	mov.b16 	%rs7, 1;
	st.global.u16 	[%rd66], %rs7;
	bra.uni 	$L__BB0_74;
$L__BB0_73:
	mul.wide.s32 	%rd67, %r30, 256;
	add.s64 	%rd68, %rd5, %rd67;
	mov.b16 	%rs8, 1;
	st.global.u16 	[%rd68], %rs8;
$L__BB0_74:
	ld.shared.u32 	%r32, [%r105];
	mul.wide.s32 	%rd69, %r32, 4;
	add.s64 	%rd15, %rd43, %rd69;
	atom.relaxed.global.cas.b32 	%r33, [%rd15], -1, %r1;
	mov.pred 	%p104, 0;
	setp.eq.s32 	%p82, %r33, -2;
	@%p82 bra 	$L__BB0_79;
	setp.ne.s32 	%p83, %r33, -1;
	@%p83 bra 	$L__BB0_78;
	atom.global.add.u32 	%r34, [%rd2], 1;
	setp.gt.s32 	%p84, %r34, 1023;
	@%p84 bra 	$L__BB0_85;
	mul.wide.s32 	%rd71, %r34, 4;
	add.s64 	%rd72, %rd3, %rd71;
	st.global.u32 	[%rd72], %r32;
	bra.uni 	$L__BB0_85;
$L__BB0_78:
	setp.ne.s32 	%p104, %r33, %r1;
$L__BB0_79:
	setp.lt.s32 	%p85, %r33, 128;
	and.pred  	%p86, %p85, %p104;
	@%p86 bra 	$L__BB0_82;
	setp.ne.s32 	%p87, %r33, -2;
	@%p87 bra 	$L__BB0_85;
	atom.relaxed.global.cas.b32 	%r95, [%rd15], -2, %r1;
	bra.uni 	$L__BB0_85;
$L__BB0_82:
	setp.lt.s32 	%p88, %r33, %r1;
	@%p88 bra 	$L__BB0_84;
	mul.wide.u32 	%rd73, %r33, 2;
	add.s64 	%rd74, %rd4, %rd73;
	mov.b16 	%rs9, 1;
	st.global.u16 	[%rd74], %rs9;
	bra.uni 	$L__BB0_85;
$L__BB0_84:
	mul.wide.s32 	%rd75, %r33, 256;
	add.s64 	%rd76, %rd5, %rd75;
	mov.b16 	%rs10, 1;
	st.global.u16 	[%rd76], %rs10;
$L__BB0_85:
	ld.shared.u32 	%r35, [%r105+512];
	mul.wide.s32 	%rd77, %r35, 4;
	add.s64 	%rd16, %rd43, %rd77;
	atom.relaxed.global.cas.b32 	%r36, [%rd16], -1, %r1;
	mov.pred 	%p105, 0;
	setp.eq.s32 	%p90, %r36, -2;
	@%p90 bra 	$L__BB0_90;
	setp.ne.s32 	%p91, %r36, -1;
	@%p91 bra 	$L__BB0_89;
	atom.global.add.u32 	%r37, [%rd2], 1;
	setp.gt.s32 	%p92, %r37, 1023;
	@%p92 bra 	$L__BB0_96;
	mul.wide.s32 	%rd79, %r37, 4;
	add.s64 	%rd80, %rd3, %rd79;
	st.global.u32 	[%rd80], %r35;
	bra.uni 	$L__BB0_96;
$L__BB0_89:
	setp.ne.s32 	%p105, %r36, %r1;
$L__BB0_90:
	setp.lt.s32 	%p93, %r36, 128;
	and.pred  	%p94, %p93, %p105;
	@%p94 bra 	$L__BB0_93;
	setp.ne.s32 	%p95, %r36, -2;
	@%p95 bra 	$L__BB0_96;
	atom.relaxed.global.cas.b32 	%r96, [%rd16], -2, %r1;
	bra.uni 	$L__BB0_96;
$L__BB0_93:
	setp.lt.s32 	%p96, %r36, %r1;
	@%p96 bra 	$L__BB0_95;
	mul.wide.u32 	%rd81, %r36, 2;
	add.s64 	%rd82, %rd4, %rd81;
	mov.b16 	%rs11, 1;
	st.global.u16 	[%rd82], %rs11;
	bra.uni 	$L__BB0_96;
$L__BB0_95:
	mul.wide.s32 	%rd83, %r36, 256;
	add.s64 	%rd84, %rd5, %rd83;
	mov.b16 	%rs12, 1;
	st.global.u16 	[%rd84], %rs12;
$L__BB0_96:
	add.s32 	%r106, %r106, 512;
	add.s32 	%r105, %r105, 2048;
	setp.lt.s32 	%p97, %r106, %r10;
	@%p97 bra 	$L__BB0_52;
	bra.uni 	$L__BB0_98;
$L__BB0_97:
	ld.shared.u32 	%r97, [_ZZ6DBSCANvE7pointID];
	mul.wide.s32 	%rd85, %r97, 4;
	mov.u64 	%rd86, pointState;
	add.s64 	%rd87, %rd86, %rd85;
	mov.b32 	%r98, -2;
	st.global.u32 	[%rd87], %r98;
$L__BB0_98:
	setp.ne.s32 	%p98, %r3, 0;
	bar.sync 	0;
	@%p98 bra 	$L__BB0_101;
	ld.global.u32 	%r99, [%rd2];
	setp.lt.s32 	%p99, %r99, 1024;
	@%p99 bra 	$L__BB0_101;
	mov.b32 	%r100, 1023;
	st.global.u32 	[%rd2], %r100;
$L__BB0_101:
	ret;

}
	// .globl	_ZN3cub18CUB_300001_SM_10006detail11EmptyKernelIvEEvv
.visible .entry _ZN3cub18CUB_300001_SM_10006detail11EmptyKernelIvEEvv()
{


	ret;

}


// ===== COMPILED SASS (sm_100) =====

	.target	sm_100

	.elftype	@"ET_EXEC"


//--------------------- .note.nv.tkinfo           --------------------------
	.section	.note.nv.tkinfo,"",@"SHT_NOTE"
	.sectionflags	@"SHF_NOTE_NV_TKINFO"
	.tkinfo
        /*0018*/ 	.word	0x00000002
        /*0030*/ 	.string	""
        /*0030*/ 	.string	"ptxas"
        /*0030*/ 	.string	"Cuda compilation tools, release 13.0, V13.0.88"
        /*0030*/ 	.string	"Build cuda_13.0.r13.0/compiler.36424714_0"
        /*0030*/ 	.string	"-arch sm_100 -m 64 "



//--------------------- .note.nv.cuinfo           --------------------------
	.section	.note.nv.cuinfo,"",@"SHT_NOTE"
	.sectionflags	@"SHF_NOTE_NV_CUINFO"
        /*0018*/ 	.short	0x0002
        /*001a*/ 	.short	0x0064
        /*001c*/ 	.short	0x0082
	.zero		2


//--------------------- .nv.info                  --------------------------
	.section	.nv.info,"",@"SHT_CUDA_INFO"
	.align	4


	//----- nvinfo : EIATTR_REGCOUNT
	.align		4
        /*0000*/ 	.byte	0x04, 0x2f
        /*0002*/ 	.short	(.L_53 - .L_52)
	.align		4
.L_52:
        /*0004*/ 	.word	index@(_Z6DBSCANv)
        /*0008*/ 	.word	0x0000001e


	//----- nvinfo : EIATTR_FRAME_SIZE
	.align		4
.L_53:
        /*000c*/ 	.byte	0x04, 0x11
        /*000e*/ 	.short	(.L_55 - .L_54)
	.align		4
.L_54:
        /*0010*/ 	.word	index@($__internal_0_$__cuda_sm20_sqrt_rn_f32_slowpath)
        /*0014*/ 	.word	0x00000000


	//----- nvinfo : EIATTR_FRAME_SIZE
	.align		4
.L_55:
        /*0018*/ 	.byte	0x04, 0x11
        /*001a*/ 	.short	(.L_57 - .L_56)
	.align		4
.L_56:
        /*001c*/ 	.word	index@(_Z6DBSCANv)
        /*0020*/ 	.word	0x00000000


	//----- nvinfo : EIATTR_REGCOUNT
	.align		4
.L_57:
        /*0024*/ 	.byte	0x04, 0x2f
        /*0026*/ 	.short	(.L_59 - .L_58)
	.align		4
.L_58:
        /*0028*/ 	.word	index@(_ZN3cub18CUB_300001_SM_10006detail11EmptyKernelIvEEvv)
        /*002c*/ 	.word	0x00000004


	//----- nvinfo : EIATTR_FRAME_SIZE
	.align		4
.L_59:
        /*0030*/ 	.byte	0x04, 0x11
        /*0032*/ 	.short	(.L_61 - .L_60)
	.align		4
.L_60:
        /*0034*/ 	.word	index@(_ZN3cub18CUB_300001_SM_10006detail11EmptyKernelIvEEvv)
        /*0038*/ 	.word	0x00000000


	//----- nvinfo : EIATTR_MIN_STACK_SIZE
	.align		4
.L_61:
        /*003c*/ 	.byte	0x04, 0x12
        /*003e*/ 	.short	(.L_63 - .L_62)
	.align		4
.L_62:
        /*0040*/ 	.word	index@(_ZN3cub18CUB_300001_SM_10006detail11EmptyKernelIvEEvv)
        /*0044*/ 	.word	0x00000000


	//----- nvinfo : EIATTR_MIN_STACK_SIZE
	.align		4
.L_63:
        /*0048*/ 	.byte	0x04, 0x12
        /*004a*/ 	.short	(.L_65 - .L_64)
	.align		4
.L_64:
        /*004c*/ 	.word	index@(_Z6DBSCANv)
        /*0050*/ 	.word	0x00000000
.L_65:


//--------------------- .nv.compat                --------------------------
	.section	.nv.compat,"",@"SHT_CUDA_COMPAT_INFO"
	.align	4
        /*0000*/ 	.byte	0x02, 0x09, 0x00, 0x00, 0x02, 0x02, 0x01, 0x00, 0x02, 0x05, 0x05, 0x00, 0x03, 0x07, 0x01, 0x01
        /*0010*/ 	.byte	0x02, 0x03, 0x00, 0x00, 0x02, 0x06, 0x01, 0x00, 0x04, 0x0b, 0x08, 0x00, 0x01, 0x00, 0x00, 0x00
        /*0020*/ 	.byte	0x00, 0x00, 0x00, 0x00


//--------------------- .nv.info._ZN3cub18CUB_300001_SM_10006detail11EmptyKernelIvEEvv --------------------------
	.section	.nv.info._ZN3cub18CUB_300001_SM_10006detail11EmptyKernelIvEEvv,"",@"SHT_CUDA_INFO"
	.sectionflags	@""
	.align	4


	//----- nvinfo : EIATTR_CUDA_API_VERSION
	.align		4
        /*0000*/ 	.byte	0x04, 0x37
        /*0002*/ 	.short	(.L_67 - .L_66)
.L_66:
        /*0004*/ 	.word	0x00000082


	//----- nvinfo : EIATTR_SPARSE_MMA_MASK
	.align		4
.L_67:
        /*0008*/ 	.byte	0x03, 0x50
        /*000a*/ 	.short	0x0000


	//----- nvinfo : EIATTR_MAXREG_COUNT
	.align		4
        /*000c*/ 	.byte	0x03, 0x1b
        /*000e*/ 	.short	0x00ff


	//----- nvinfo : EIATTR_MERCURY_ISA_VERSION
	.align		4
        /*0010*/ 	.byte	0x03, 0x5f
        /*0012*/ 	.short	0x0101


	//----- nvinfo : EIATTR_VRC_CTA_INIT_COUNT
	.align		4
        /*0014*/ 	.byte	0x02, 0x4a
	.zero		1
	.zero		1


	//----- nvinfo : EIATTR_EXIT_INSTR_OFFSETS
	.align		4
        /*0018*/ 	.byte	0x04, 0x1c
        /*001a*/ 	.short	(.L_69 - .L_68)


	//   ....[0]....
.L_68:
        /*001c*/ 	.word	0x00000010


	//----- nvinfo : EIATTR_SW_WAR
	.align		4
.L_69:
        /*0020*/ 	.byte	0x04, 0x36
        /*0022*/ 	.short	(.L_71 - .L_70)
.L_70:
        /*0024*/ 	.word	0x00000008
.L_71:


//--------------------- .nv.info._Z6DBSCANv       --------------------------
	.section	.nv.info._Z6DBSCANv,"",@"SHT_CUDA_INFO"
	.sectionflags	@""
	.align	4


	//----- nvinfo : EIATTR_CUDA_API_VERSION
	.align		4
        /*0000*/ 	.byte	0x04, 0x37
        /*0002*/ 	.short	(.L_73 - .L_72)
.L_72:
        /*0004*/ 	.word	0x00000082


	//----- nvinfo : EIATTR_SPARSE_MMA_MASK
	.align		4
.L_73:
        /*0008*/ 	.byte	0x03, 0x50
        /*000a*/ 	.short	0x0000


	//----- nvinfo : EIATTR_MAXREG_COUNT
	.align		4
        /*000c*/ 	.byte	0x03, 0x1b
        /*000e*/ 	.short	0x00ff


	//----- nvinfo : EIATTR_NUM_BARRIERS
	.align		4
        /*0010*/ 	.byte	0x02, 0x4c
        /*0012*/ 	.byte	0x01
	.zero		1


	//----- nvinfo : EIATTR_MERCURY_ISA_VERSION
	.align		4
        /*0014*/ 	.byte	0x03, 0x5f
        /*0016*/ 	.short	0x0101


	//----- nvinfo : EIATTR_INT_WARP_WIDE_INSTR_OFFSETS
	.align		4
        /*0018*/ 	.byte	0x04, 0x31
        /*001a*/ 	.short	(.L_75 - .L_74)


	//   ....[0]....
.L_74:
        /*001c*/ 	.word	0x00000e60


	//   ....[1]....
        /*0020*/ 	.word	0x00000f30


	//   ....[2]....
        /*0024*/ 	.word	0x00001000


	//   ....[3]....
        /*0028*/ 	.word	0x00001070


	//   ....[4]....
        /*002c*/ 	.word	0x000015f0


	//   ....[5]....
        /*0030*/ 	.word	0x00001670


	//   ....[6]....
        /*0034*/ 	.word	0x000019a0


	//   ....[7]....
        /*0038*/ 	.word	0x00001a20


	//   ....[8]....
        /*003c*/ 	.word	0x00001c60


	//   ....[9]....
        /*0040*/ 	.word	0x00001ce0


	//   ....[10]....
        /*0044*/ 	.word	0x00001f20


	//   ....[11]....
        /*0048*/ 	.word	0x00001fa0


	//   ....[12]....
        /*004c*/ 	.word	0x000021e0


	//   ....[13]....
        /*0050*/ 	.word	0x00002260


	//----- nvinfo : EIATTR_VRC_CTA_INIT_COUNT
	.align		4
.L_75:
        /*0054*/ 	.byte	0x02, 0x4a
	.zero		1
	.zero		1


	//----- nvinfo : EIATTR_EXIT_INSTR_OFFSETS
	.align		4
        /*0058*/ 	.byte	0x04, 0x1c
        /*005a*/ 	.short	(.L_77 - .L_76)


	//   ....[0]....
.L_76:
        /*005c*/ 	.word	0x000000b0


	//   ....[1]....
        /*0060*/ 	.word	0x000002a0


	//   ....[2]....
        /*0064*/ 	.word	0x00002480


	//   ....[3]....
        /*0068*/ 	.word	0x000024b0


	//   ....[4]....
        /*006c*/ 	.word	0x000024e0


	//----- nvinfo : EIATTR_CRS_STACK_SIZE
	.align		4
.L_77:
        /*0070*/ 	.byte	0x04, 0x1e
        /*0072*/ 	.short	(.L_79 - .L_78)
.L_78:
        /*0074*/ 	.word	0x00000000


	//----- nvinfo : EIATTR_SW_WAR
	.align		4
.L_79:
        /*0078*/ 	.byte	0x04, 0x36
        /*007a*/ 	.short	(.L_81 - .L_80)
.L_80:
        /*007c*/ 	.word	0x00000008
.L_81:


//--------------------- .nv.callgraph             --------------------------
	.section	.nv.callgraph,"",@"SHT_CUDA_CALLGRAPH"
	.align	4
	.sectionentsize	8
	.align		4
        /*0000*/ 	.word	0x00000000
	.align		4
        /*0004*/ 	.word	0xffffffff
	.align		4
        /*0008*/ 	.word	0x00000000
	.align		4
        /*000c*/ 	.word	0xfffffffe
	.align		4
        /*0010*/ 	.word	0x00000000
	.align		4
        /*0014*/ 	.word	0xfffffffd
	.align		4
        /*0018*/ 	.word	0x00000000
	.align		4
        /*001c*/ 	.word	0xfffffffc


//--------------------- .nv.constant3             --------------------------
	.section	.nv.constant3,"a",@progbits
	.align	4
.nv.constant3:
	.type		minpts,@object
	.size		minpts,(eps - minpts)
minpts:
        /*0000*/ 	.byte	0x04, 0x00, 0x00, 0x00
	.type		eps,@object
	.size		eps,(.L_1 - eps)
eps:
        /*0004*/ 	.byte	0x00, 0x00, 0xc0, 0x3f
.L_1:


//--------------------- .nv.constant4             --------------------------
	.section	.nv.constant4,"a",@progbits
	.align	8
	.align		8
.nv.constant4:
        /*0000*/ 	.dword	points
	.align		8
        /*0008*/ 	.dword	pointState
	.align		8
        /*0010*/ 	.dword	seedList
	.align		8
        /*0018*/ 	.dword	curSeedLength
	.align		8
        /*0020*/ 	.dword	collisionMatrix
	.align		8
        /*0028*/ 	.dword	_ZN32_INTERNAL_e3a13080_4_k_cu_minpts4cuda3std3__45__cpo5beginE
	.align		8
        /*0030*/ 	.dword	_ZN32_INTERNAL_e3a13080_4_k_cu_minpts4cuda3std3__45__cpo3endE
	.align		8
        /*0038*/ 	.dword	_ZN32_INTERNAL_e3a13080_4_k_cu_minpts4cuda3std3__45__cpo6cbeginE
	.align		8
        /*0040*/ 	.dword	_ZN32_INTERNAL_e3a13080_4_k_cu_minpts4cuda3std3__45__cpo4cendE
	.align		8
        /*0048*/ 	.dword	_ZN32_INTERNAL_e3a13080_4_k_cu_minpts4cuda3std3__45__cpo6rbeginE
	.align		8
        /*0050*/ 	.dword	_ZN32_INTERNAL_e3a13080_4_k_cu_minpts4cuda3std3__45__cpo4rendE
	.align		8
        /*0058*/ 	.dword	_ZN32_INTERNAL_e3a13080_4_k_cu_minpts4cuda3std3__45__cpo7crbeginE
	.align		8
        /*0060*/ 	.dword	_ZN32_INTERNAL_e3a13080_4_k_cu_minpts4cuda3std3__45__cpo5crendE
	.align		8
        /*0068*/ 	.dword	_ZN32_INTERNAL_e3a13080_4_k_cu_minpts4cuda3std3__434_GLOBAL__N__e3a13080_4_k_cu_minpts6ignoreE
	.align		8
        /*0070*/ 	.dword	_ZN32_INTERNAL_e3a13080_4_k_cu_minpts4cuda3std3__419piecewise_constructE
	.align		8
        /*0078*/ 	.dword	_ZN32_INTERNAL_e3a13080_4_k_cu_minpts4cuda3std3__48in_placeE
	.align		8
        /*0080*/ 	.dword	_ZN32_INTERNAL_e3a13080_4_k_cu_minpts4cuda3std3__420unreachable_sentinelE
	.align		8
        /*0088*/ 	.dword	_ZN32_INTERNAL_e3a13080_4_k_cu_minpts4cuda3std3__47nulloptE
	.align		8
        /*0090*/ 	.dword	_ZN32_INTERNAL_e3a13080_4_k_cu_minpts4cuda3std3__48unexpectE
	.align		8
        /*0098*/ 	.dword	_ZN32_INTERNAL_e3a13080_4_k_cu_minpts4cuda3std6ranges3__45__cpo4swapE
	.align		8
        /*00a0*/ 	.dword	_ZN32_INTERNAL_e3a13080_4_k_cu_minpts4cuda3std6ranges3__45__cpo9iter_moveE
	.align		8
        /*00a8*/ 	.dword	_ZN32_INTERNAL_e3a13080_4_k_cu_minpts4cuda3std6ranges3__45__cpo5beginE
	.align		8
        /*00b0*/ 	.dword	_ZN32_INTERNAL_e3a13080_4_k_cu_minpts4cuda3std6ranges3__45__cpo3endE
	.align		8
        /*00b8*/ 	.dword	_ZN32_INTERNAL_e3a13080_4_k_cu_minpts4cuda3std6ranges3__45__cpo6cbeginE
	.align		8
        /*00c0*/ 	.dword	_ZN32_INTERNAL_e3a13080_4_k_cu_minpts4cuda3std6ranges3__45__cpo4cendE
	.align		8
        /*00c8*/ 	.dword	_ZN32_INTERNAL_e3a13080_4_k_cu_minpts4cuda3std6ranges3__45__cpo7advanceE
	.align		8
        /*00d0*/ 	.dword	_ZN32_INTERNAL_e3a13080_4_k_cu_minpts4cuda3std6ranges3__45__cpo9iter_swapE
	.align		8
        /*00d8*/ 	.dword	_ZN32_INTERNAL_e3a13080_4_k_cu_minpts4cuda3std6ranges3__45__cpo4nextE
	.align		8
        /*00e0*/ 	.dword	_ZN32_INTERNAL_e3a13080_4_k_cu_minpts4cuda3std6ranges3__45__cpo4prevE
	.align		8
        /*00e8*/ 	.dword	_ZN32_INTERNAL_e3a13080_4_k_cu_minpts4cuda3std6ranges3__45__cpo4dataE
	.align		8
        /*00f0*/ 	.dword	_ZN32_INTERNAL_e3a13080_4_k_cu_minpts4cuda3std6ranges3__45__cpo5cdataE
	.align		8
        /*00f8*/ 	.dword	_ZN32_INTERNAL_e3a13080_4_k_cu_minpts4cuda3std6ranges3__45__cpo4sizeE
	.align		8
        /*0100*/ 	.dword	_ZN32_INTERNAL_e3a13080_4_k_cu_minpts4cuda3std6ranges3__45__cpo5ssizeE
	.align		8
        /*0108*/ 	.dword	_ZN32_INTERNAL_e3a13080_4_k_cu_minpts4cuda3std6ranges3__45__cpo8distanceE
	.align		8
        /*0110*/ 	.dword	_ZN32_INTERNAL_e3a13080_4_k_cu_minpts6thrust24THRUST_300001_SM_1000_NS8cuda_cub3parE
	.align		8
        /*0118*/ 	.dword	_ZN32_INTERNAL_e3a13080_4_k_cu_minpts6thrust24THRUST_300001_SM_1000_NS8cuda_cub10par_nosyncE
	.align		8
        /*0120*/ 	.dword	_ZN32_INTERNAL_e3a13080_4_k_cu_minpts6thrust24THRUST_300001_SM_1000_NS6system6detail10sequential3seqE
	.align		8
        /*0128*/ 	.dword	_ZN32_INTERNAL_e3a13080_4_k_cu_minpts6thrust24THRUST_300001_SM_1000_NS6system3cpp3parE
	.align		8
        /*0130*/ 	.dword	_ZN32_INTERNAL_e3a13080_4_k_cu_minpts6thrust24THRUST_300001_SM_1000_NS12placeholders2_1E
	.align		8
        /*0138*/ 	.dword	_ZN32_INTERNAL_e3a13080_4_k_cu_minpts6thrust24THRUST_300001_SM_1000_NS12placeholders2_2E
	.align		8
        /*0140*/ 	.dword	_ZN32_INTERNAL_e3a13080_4_k_cu_minpts6thrust24THRUST_300001_SM_1000_NS12placeholders2_3E
	.align		8
        /*0148*/ 	.dword	_ZN32_INTERNAL_e3a13080_4_k_cu_minpts6thrust24THRUST_300001_SM_1000_NS12placeholders2_4E
	.align		8
        /*0150*/ 	.dword	_ZN32_INTERNAL_e3a13080_4_k_cu_minpts6thrust24THRUST_300001_SM_1000_NS12placeholders2_5E
	.align		8
        /*0158*/ 	.dword	_ZN32_INTERNAL_e3a13080_4_k_cu_minpts6thrust24THRUST_300001_SM_1000_NS12placeholders2_6E
	.align		8
        /*0160*/ 	.dword	_ZN32_INTERNAL_e3a13080_4_k_cu_minpts6thrust24THRUST_300001_SM_1000_NS12placeholders2_7E
	.align		8
        /*0168*/ 	.dword	_ZN32_INTERNAL_e3a13080_4_k_cu_minpts6thrust24THRUST_300001_SM_1000_NS12placeholders2_8E
	.align		8
        /*0170*/ 	.dword	_ZN32_INTERNAL_e3a13080_4_k_cu_minpts6thrust24THRUST_300001_SM_1000_NS12placeholders2_9E
	.align		8
        /*0178*/ 	.dword	_ZN32_INTERNAL_e3a13080_4_k_cu_minpts6thrust24THRUST_300001_SM_1000_NS12placeholders3_10E
	.align		8
        /*0180*/ 	.dword	_ZN32_INTERNAL_e3a13080_4_k_cu_minpts6thrust24THRUST_300001_SM_1000_NS3seqE
	.align		8
        /*0188*/ 	.dword	_ZN32_INTERNAL_e3a13080_4_k_cu_minpts6thrust24THRUST_300001_SM_1000_NS6deviceE


//--------------------- .text._ZN3cub18CUB_300001_SM_10006detail11EmptyKernelIvEEvv --------------------------
	.section	.text._ZN3cub18CUB_300001_SM_10006detail11EmptyKernelIvEEvv,"ax",@progbits
	.align	128
        .global         _ZN3cub18CUB_300001_SM_10006detail11EmptyKernelIvEEvv
        .type           _ZN3cub18CUB_300001_SM_10006detail11EmptyKernelIvEEvv,@function
        .size           _ZN3cub18CUB_300001_SM_10006detail11EmptyKernelIvEEvv,(.L_x_60 - _ZN3cub18CUB_300001_SM_10006detail11EmptyKernelIvEEvv)
        .other          _ZN3cub18CUB_300001_SM_10006detail11EmptyKernelIvEEvv,@"STO_CUDA_ENTRY STV_DEFAULT"
_ZN3cub18CUB_300001_SM_10006detail11EmptyKernelIvEEvv:
.text._ZN3cub18CUB_300001_SM_10006detail11EmptyKernelIvEEvv:
[----:B------:R-:W-:Y:S01]  /*0000*/  LDC R1, c[0x0][0x37c] ;  /* 0x0000df00ff017b82 */ /* 0x000fe20000000800 */
[----:B------:R-:W-:Y:S05]  /*0010*/  EXIT ;  /* 0x000000000000794d */ /* 0x000fea0003800000 */
.L_x_0:
[----:B------:R-:W-:-:S00]  /*0020*/  BRA `(.L_x_0) ;  /* 0xfffffffc00fc7947 */ /* 0x000fc0000383ffff */
[----:B------:R-:W-:-:S00]  /*0030*/  NOP ;  /* 0x0000000000007918 */ /* 0x000fc00000000000 */
        /* <DEDUP_REMOVED lines=12> */
.L_x_60:


//--------------------- .text._Z6DBSCANv          --------------------------
	.section	.text._Z6DBSCANv,"ax",@progbits
	.align	128
        .global         _Z6DBSCANv
        .type           _Z6DBSCANv,@function
        .size           _Z6DBSCANv,(.L_x_59 - _Z6DBSCANv)
        .other          _Z6DBSCANv,@"STO_CUDA_ENTRY STV_DEFAULT"
_Z6DBSCANv:
.text._Z6DBSCANv:
[----:B------:R-:W-:Y:S01]  /*0000*/  LDC R1, c[0x0][0x37c] ;  /* 0x0000df00ff017b82 */ /* 0x000fe20000000800 */
[----:B------:R-:W0:Y:S07]  /*0010*/  S2R R15, SR_CTAID.X ;  /* 0x00000000000f7919 */ /* 0x000e2e0000002500 */
[----:B------:R-:W0:Y:S01]  /*0020*/  LDC.64 R12, c[0x4][0x18] ;  /* 0x01000600ff0c7b82 */ /* 0x000e220000000a00 */
[----:B------:R-:W1:Y:S01]  /*0030*/  LDCU.64 UR8, c[0x0][0x358] ;  /* 0x00006b00ff0877ac */ /* 0x000e620008000a00 */
[----:B0-----:R-:W-:-:S05]  /*0040*/  IMAD.WIDE.U32 R12, R15, 0x4, R12 ;  /* 0x000000040f0c7825 */ /* 0x001fca00078e000c */
[----:B-1----:R-:W2:Y:S01]  /*0050*/  LDG.E R5, desc[UR8][R12.64] ;  /* 0x000000080c057981 */ /* 0x002ea2000c1e1900 */
[----:B------:R-:W-:Y:S01]  /*0060*/  MOV R0, 0x400 ;  /* 0x0000040000007802 */ /* 0x000fe20000000f00 */
[----:B------:R-:W0:Y:S03]  /*0070*/  S2R R17, SR_CgaCtaId ;  /* 0x0000000000117919 */ /* 0x000e260000008800 */
[----:B0-----:R-:W-:-:S05]  /*0080*/  LEA R4, R17, R0, 0x18 ;  /* 0x0000000011047211 */ /* 0x001fca00078ec0ff */
[----:B------:R0:W-:Y:S01]  /*0090*/  STS [R4+0x1004], RZ ;  /* 0x001004ff04007388 */ /* 0x0001e20000000800 */
[----:B--2---:R-:W-:-:S13]  /*00a0*/  ISETP.NE.AND P0, PT, R5, RZ, PT ;  /* 0x000000ff0500720c */ /* 0x004fda0003f05270 */
[----:B0-----:R-:W-:Y:S05]  /*00b0*/  @!P0 EXIT ;  /* 0x000000000000894d */ /* 0x001fea0003800000 */
[----:B------:R-:W0:Y:S08]  /*00c0*/  LDC.64 R10, c[0x4][0x10] ;  /* 0x01000400ff0a7b82 */ /* 0x000e300000000a00 */
[----:B------:R-:W1:Y:S01]  /*00d0*/  LDC.64 R2, c[0x4][RZ] ;  /* 0x01000000ff027b82 */ /* 0x000e620000000a00 */
[----:B0-----:R-:W-:-:S04]  /*00e0*/  LEA R10, P0, R15, R10, 0xc ;  /* 0x0000000a0f0a7211 */ /* 0x001fc800078060ff */
[----:B------:R-:W-:-:S03]  /*00f0*/  LEA.HI.X R11, R15, R11, RZ, 0xc, P0 ;  /* 0x0000000b0f0b7211 */ /* 0x000fc600000f64ff */
[----:B------:R-:W-:-:S06]  /*0100*/  IMAD.WIDE R6, R5, 0x4, R10 ;  /* 0x0000000405067825 */ /* 0x000fcc00078e020a */
[----:B------:R-:W1:Y:S01]  /*0110*/  LDG.E R7, desc[UR8][R6.64+-0x4] ;  /* 0xfffffc0806077981 */ /* 0x000e62000c1e1900 */
[----:B------:R-:W0:Y:S01]  /*0120*/  S2R R16, SR_TID.X ;  /* 0x0000000000107919 */ /* 0x000e220000002100 */
[----:B-1----:R-:W-:-:S05]  /*0130*/  IMAD.WIDE R8, R7, 0x8, R2 ;  /* 0x0000000807087825 */ /* 0x002fca00078e0202 */
[----:B------:R-:W2:Y:S04]  /*0140*/  LDG.E R18, desc[UR8][R8.64] ;  /* 0x0000000808127981 */ /* 0x000ea8000c1e1900 */
[----:B------:R-:W2:Y:S01]  /*0150*/  LDG.E R19, desc[UR8][R8.64+0x4] ;  /* 0x0000040808137981 */ /* 0x000ea2000c1e1900 */
[----:B0-----:R-:W-:Y:S01]  /*0160*/  ISETP.NE.AND P0, PT, R16, RZ, PT ;  /* 0x000000ff1000720c */ /* 0x001fe20003f05270 */
[----:B------:R-:W-:Y:S02]  /*0170*/  BSSY.RECONVERGENT B0, `(.L_x_1) ;  /* 0x000000f000007945 */ /* 0x000fe40003800200 */
[----:B------:R0:W-:Y:S04]  /*0180*/  STS [R4+0x1010], R7 ;  /* 0x0010100704007388 */ /* 0x0001e80000000800 */
[----:B------:R0:W-:Y:S04]  /*0190*/  STS [R4], RZ ;  /* 0x000000ff04007388 */ /* 0x0001e80000000800 */
[----:B--2---:R0:W-:Y:S01]  /*01a0*/  STS.64 [R4+0x1008], R18 ;  /* 0x0010081204007388 */ /* 0x0041e20000000a00 */
[----:B------:R-:W-:Y:S06]  /*01b0*/  BAR.SYNC.DEFER_BLOCKING 0x0 ;  /* 0x0000000000007b1d */ /* 0x000fec0000010000 */
[----:B------:R-:W-:Y:S05]  /*01c0*/  @P0 BRA `(.L_x_2) ;  /* 0x0000000000240947 */ /* 0x000fea0003800000 */
[----:B------:R-:W1:Y:S01]  /*01d0*/  LDS R9, [R4+0x1010] ;  /* 0x0010100004097984 */ /* 0x000e620000000800 */
[----:B0-----:R-:W1:Y:S01]  /*01e0*/  LDC.64 R6, c[0x4][0x8] ;  /* 0x01000200ff067b82 */ /* 0x001e620000000a00 */
[----:B------:R-:W-:-:S05]  /*01f0*/  VIADD R5, R5, 0xffffffff ;  /* 0xffffffff05057836 */ /* 0x000fca0000000000 */
[----:B------:R2:W-:Y:S01]  /*0200*/  STG.E desc[UR8][R12.64], R5 ;  /* 0x000000050c007986 */ /* 0x0005e2000c101908 */
[----:B-1----:R-:W-:-:S06]  /*0210*/  IMAD.WIDE R6, R9, 0x4, R6 ;  /* 0x0000000409067825 */ /* 0x002fcc00078e0206 */
[----:B------:R-:W3:Y:S02]  /*0220*/  LDG.E R6, desc[UR8][R6.64] ;  /* 0x0000000806067981 */ /* 0x000ee4000c1e1900 */
[----:B---3--:R-:W-:-:S13]  /*0230*/  ISETP.NE.AND P0, PT, R6, -0x1, PT ;  /* 0xffffffff0600780c */ /* 0x008fda0003f05270 */
[----:B------:R-:W-:-:S05]  /*0240*/  @P0 IMAD.MOV.U32 R9, RZ, RZ, 0x1 ;  /* 0x00000001ff090424 */ /* 0x000fca00078e00ff */
[----:B------:R2:W-:Y:S02]  /*0250*/  @P0 STS [R4], R9 ;  /* 0x0000000904000388 */ /* 0x0005e40000000800 */
.L_x_2:
[----:B------:R-:W-:Y:S05]  /*0260*/  BSYNC.RECONVERGENT B0 ;  /* 0x0000000000007941 */ /* 0x000fea0003800200 */
.L_x_1:
[----:B------:R-:W-:Y:S06]  /*0270*/  BAR.SYNC.DEFER_BLOCKING 0x0 ;  /* 0x0000000000007b1d */ /* 0x000fec0000010000 */
[----:B--2---:R-:W1:Y:S02]  /*0280*/  LDS R5, [R4] ;  /* 0x0000000004057984 */ /* 0x004e640000000800 */
[----:B-1----:R-:W-:-:S13]  /*0290*/  ISETP.NE.AND P0, PT, R5, 0x1, PT ;  /* 0x000000010500780c */ /* 0x002fda0003f05270 */
[----:B------:R-:W-:Y:S05]  /*02a0*/  @!P0 EXIT ;  /* 0x000000000000894d */ /* 0x000fea0003800000 */
[----:B------:R-:W1:Y:S01]  /*02b0*/  LDC.64 R8, c[0x4][0x20] ;  /* 0x01000800ff087b82 */ /* 0x000e620000000a00 */
[----:B------:R-:W2:Y:S01]  /*02c0*/  LDCU UR11, c[0x3][URZ] ;  /* 0x00c00000ff0b77ac */ /* 0x000ea20008000800 */
[----:B------:R-:W3:Y:S06]  /*02d0*/  LDCU UR10, c[0x3][0x4] ;  /* 0x00c00080ff0a77ac */ /* 0x000eec0008000800 */
[----:B------:R-:W-:Y:S01]  /*02e0*/  BAR.SYNC.DEFER_BLOCKING 0x0 ;  /* 0x0000000000007b1d */ /* 0x000fe20000010000 */
[----:B-1----:R-:W-:-:S04]  /*02f0*/  LEA R8, P0, R15, R8, 0x8 ;  /* 0x000000080f087211 */ /* 0x002fc800078040ff */
[C---:B------:R-:W-:Y:S02]  /*0300*/  LEA.HI.X R9, R15.reuse, R9, RZ, 0x8, P0 ;  /* 0x000000090f097211 */ /* 0x040fe400000f44ff */
[----:B------:R-:W-:Y:S01]  /*0310*/  ISETP.GT.U32.AND P0, PT, R16, 0x3e7, PT ;  /* 0x000003e71000780c */ /* 0x000fe20003f04070 */
[----:B0-----:R-:W-:-:S05]  /*0320*/  IMAD.WIDE.U32 R6, R15, -0xfe, R8 ;  /* 0xffffff020f067825 */ /* 0x001fca00078e0008 */
[----:B------:R-:W-:-:S07]  /*0330*/  IADD3 R7, PT, PT, R7, -R15, RZ ;  /* 0x8000000f07077210 */ /* 0x000fce0007ffe0ff */
[----:B--23--:R-:W-:Y:S05]  /*0340*/  @P0 BRA `(.L_x_3) ;  /* 0x0000000c00cc0947 */ /* 0x00cfea0003800000 */
[----:B------:R-:W0:Y:S01]  /*0350*/  LDS.64 R4, [R4+0x1008] ;  /* 0x0010080004047984 */ /* 0x000e220000000a00 */
[----:B------:R-:W1:Y:S01]  /*0360*/  LDC.64 R18, c[0x4][0x8] ;  /* 0x01000200ff127b82 */ /* 0x000e620000000a00 */
[----:B------:R-:W-:-:S04]  /*0370*/  IMAD.WIDE.U32 R2, R16, 0x8, R2 ;  /* 0x0000000810027825 */ /* 0x000fc800078e0002 */
[----:B------:R-:W-:Y:S01]  /*0380*/  VIADD R0, R0, 0x4 ;  /* 0x0000000400007836 */ /* 0x000fe20000000000 */
[----:B------:R-:W-:-:S04]  /*0390*/  IADD3 R2, P0, PT, R2, 0x4, RZ ;  /* 0x0000000402027810 */ /* 0x000fc80007f1e0ff */
[----:B------:R-:W-:Y:S01]  /*03a0*/  LEA R17, R17, R0, 0x18 ;  /* 0x0000000011117211 */ /* 0x000fe200078ec0ff */
[----:B------:R-:W-:Y:S02]  /*03b0*/  IMAD.X R3, RZ, RZ, R3, P0 ;  /* 0x000000ffff037224 */ /* 0x000fe400000e0603 */
[----:B-1----:R-:W-:-:S03]  /*03c0*/  IMAD.WIDE.U32 R18, R16, 0x4, R18 ;  /* 0x0000000410127825 */ /* 0x002fc600078e0012 */
[----:B------:R-:W-:Y:S01]  /*03d0*/  MOV R0, R18 ;  /* 0x0000001200007202 */ /* 0x000fe20000000f00 */
[----:B0-----:R-:W-:-:S07]  /*03e0*/  IMAD.MOV.U32 R18, RZ, RZ, R16 ;  /* 0x000000ffff127224 */ /* 0x001fce00078e0010 */
.L_x_18:
[----:B---3--:R-:W2:Y:S04]  /*03f0*/  LDG.E R21, desc[UR8][R2.64+-0x4] ;  /* 0xfffffc0802157981 */ /* 0x008ea8000c1e1900 */
[----:B------:R-:W3:Y:S01]  /*0400*/  LDG.E R14, desc[UR8][R2.64] ;  /* 0x00000008020e7981 */ /* 0x000ee2000c1e1900 */
[----:B------:R-:W-:Y:S05]  /*0410*/  YIELD ;  /* 0x0000000000007946 */ /* 0x000fea0003800000 */
[----:B------:R-:W-:Y:S01]  /*0420*/  BSSY.RECONVERGENT B0, `(.L_x_4) ;  /* 0x0000048000007945 */ /* 0x000fe20003800200 */
[----:B--2---:R-:W-:Y:S01]  /*0430*/  FADD R20, -R4, R21 ;  /* 0x0000001504147221 */ /* 0x004fe20000000100 */
[----:B------:R-:W-:-:S02]  /*0440*/  HFMA2 R21, -RZ, RZ, 1.875, 0 ;  /* 0x3f800000ff157431 */ /* 0x000fc400000001ff */
[----:B---3--:R-:W-:Y:S02]  /*0450*/  FADD R14, R14, -R5 ;  /* 0x800000050e0e7221 */ /* 0x008fe40000000000 */
[----:B------:R-:W-:-:S03]  /*0460*/  FSETP.NEU.AND P0, PT, R20, 1, PT ;  /* 0x3f8000001400780b */ /* 0x000fc60003f0d000 */
[----:B------:R-:W-:-:S10]  /*0470*/  FSETP.NEU.AND P1, PT, R14, 1, PT ;  /* 0x3f8000000e00780b */ /* 0x000fd40003f2d000 */
[----:B-----5:R-:W-:Y:S05]  /*0480*/  @!P0 BRA `(.L_x_5) ;  /* 0x0000000400048947 */ /* 0x020fea0003800000 */
[----:B------:R-:W-:-:S13]  /*0490*/  FSETP.NAN.AND P0, PT, |R20|, |R20|, PT ;  /* 0x400000141400720b */ /* 0x000fda0003f08200 */
[----:B------:R-:W-:Y:S01]  /*04a0*/  @P0 FADD R21, R20, 2 ;  /* 0x4000000014150421 */ /* 0x000fe20000000000 */
[----:B------:R-:W-:Y:S06]  /*04b0*/  @P0 BRA `(.L_x_5) ;  /* 0x0000000000f80947 */ /* 0x000fec0003800000 */
[C---:B------:R-:W-:Y:S01]  /*04c0*/  FMUL R21, |R20|.reuse, 16777216 ;  /* 0x4b80000014157820 */ /* 0x040fe20000400200 */
[----:B------:R-:W-:-:S04]  /*04d0*/  FSETP.GEU.AND P0, PT, |R20|, 1.175494350822287508e-38, PT ;  /* 0x008000001400780b */ /* 0x000fc80003f0e200 */
[----:B------:R-:W-:-:S05]  /*04e0*/  FSEL R22, R21, |R20|, !P0 ;  /* 0x4000001415167208 */ /* 0x000fca0004000000 */
[----:B------:R-:W-:-:S05]  /*04f0*/  VIADD R23, R22, 0xc0cafb0d ;  /* 0xc0cafb0d16177836 */ /* 0x000fca0000000000 */
[----:B------:R-:W-:-:S04]  /*0500*/  LOP3.LUT R23, R23, 0xff800000, RZ, 0xc0, !PT ;  /* 0xff80000017177812 */ /* 0x000fc800078ec0ff */
[-C--:B------:R-:W-:Y:S02]  /*0510*/  IADD3 R21, PT, PT, R22, -R23.reuse, RZ ;  /* 0x8000001716157210 */ /* 0x080fe40007ffe0ff */
[----:B------:R-:W-:Y:S02]  /*0520*/  I2FP.F32.S32 R26, R23 ;  /* 0x00000017001a7245 */ /* 0x000fe40000201400 */
[----:B------:R-:W-:Y:S01]  /*0530*/  FSEL R23, RZ, -24, P0 ;  /* 0xc1c00000ff177808 */ /* 0x000fe20000000000 */
[C---:B------:R-:W-:Y:S01]  /*0540*/  FADD R22, R21.reuse, 1 ;  /* 0x3f80000015167421 */ /* 0x040fe20000000000 */
[----:B------:R-:W-:Y:S01]  /*0550*/  FADD R24, R21, -1 ;  /* 0xbf80000015187421 */ /* 0x000fe20000000000 */
[----:B------:R-:W-:Y:S02]  /*0560*/  FSETP.NEU.AND P0, PT, |R20|, +INF , PT ;  /* 0x7f8000001400780b */ /* 0x000fe40003f0d200 */
[----:B------:R-:W-:Y:S01]  /*0570*/  FFMA R26, R26, 1.1920928955078125e-07, R23 ;  /* 0x340000001a1a7823 */ /* 0x000fe20000000017 */
[----:B------:R-:W-:Y:S01]  /*0580*/  FADD R21, R24, R24 ;  /* 0x0000001818157221 */ /* 0x000fe20000000000 */
[----:B------:R-:W0:Y:S01]  /*0590*/  MUFU.RCP R22, R22 ;  /* 0x0000001600167308 */ /* 0x000e220000001000 */
[----:B------:R-:W-:-:S13]  /*05a0*/  FSETP.NEU.AND P0, PT, R20, RZ, P0 ;  /* 0x000000ff1400720b */ /* 0x000fda000070d000 */
[----:B------:R-:W-:Y:S01]  /*05b0*/  @!P0 FADD R20, R20, R20 ;  /* 0x0000001414148221 */ /* 0x000fe20000000000 */
[----:B0-----:R-:W-:-:S04]  /*05c0*/  FMUL R21, R22, R21 ;  /* 0x0000001516157220 */ /* 0x001fc80000400000 */
[----:B------:R-:W-:-:S04]  /*05d0*/  FADD R25, R24, -R21 ;  /* 0x8000001518197221 */ /* 0x000fc80000000000 */
[----:B------:R-:W-:-:S04]  /*05e0*/  FADD R25, R25, R25 ;  /* 0x0000001919197221 */ /* 0x000fc80000000000 */
[-C--:B------:R-:W-:Y:S01]  /*05f0*/  FFMA R25, R24, -R21.reuse, R25 ;  /* 0x8000001518197223 */ /* 0x080fe20000000019 */
[----:B------:R-:W-:-:S03]  /*0600*/  FMUL R24, R21, R21 ;  /* 0x0000001515187220 */ /* 0x000fc60000400000 */
[----:B------:R-:W-:Y:S01]  /*0610*/  FMUL R23, R22, R25 ;  /* 0x0000001916177220 */ /* 0x000fe20000400000 */
[----:B------:R-:W-:Y:S02]  /*0620*/  IMAD.MOV.U32 R25, RZ, RZ, 0x3a2c32e4 ;  /* 0x3a2c32e4ff197424 */ /* 0x000fe400078e00ff */
[C---:B------:R-:W-:Y:S02]  /*0630*/  FFMA R22, R21.reuse, 1.4426950216293334961, R26 ;  /* 0x3fb8aa3b15167823 */ /* 0x040fe4000000001a */
[----:B------:R-:W-:Y:S02]  /*0640*/  FFMA R25, R24, R25, 0.0032181653659790754318 ;  /* 0x3b52e7db18197423 */ /* 0x000fe40000000019 */
[----:B------:R-:W-:Y:S02]  /*0650*/  FADD R26, R26, -R22 ;  /* 0x800000161a1a7221 */ /* 0x000fe40000000000 */
[----:B------:R-:W-:Y:S02]  /*0660*/  FFMA R25, R24, R25, 0.018033718690276145935 ;  /* 0x3c93bb7318197423 */ /* 0x000fe40000000019 */
[----:B------:R-:W-:-:S02]  /*0670*/  FFMA R26, R21, 1.4426950216293334961, R26 ;  /* 0x3fb8aa3b151a7823 */ /* 0x000fc4000000001a */
[C---:B------:R-:W-:Y:S02]  /*0680*/  FFMA R25, R24.reuse, R25, 0.12022458761930465698 ;  /* 0x3df6384f18197423 */ /* 0x040fe40000000019 */
[----:B------:R-:W-:Y:S02]  /*0690*/  FFMA R26, R23, 1.4426950216293334961, R26 ;  /* 0x3fb8aa3b171a7823 */ /* 0x000fe4000000001a */
[----:B------:R-:W-:Y:S02]  /*06a0*/  FMUL R24, R24, R25 ;  /* 0x0000001918187220 */ /* 0x000fe40000400000 */
[----:B------:R-:W-:Y:S02]  /*06b0*/  FFMA R25, R21, 1.9251366722983220825e-08, R26 ;  /* 0x32a55e3415197823 */ /* 0x000fe4000000001a */
[----:B------:R-:W-:-:S04]  /*06c0*/  FMUL R26, R24, 3 ;  /* 0x40400000181a7820 */ /* 0x000fc80000400000 */
[----:B------:R-:W-:-:S04]  /*06d0*/  FFMA R25, R23, R26, R25 ;  /* 0x0000001a17197223 */ /* 0x000fc80000000019 */
[----:B------:R-:W-:-:S04]  /*06e0*/  FFMA R25, R21, R24, R25 ;  /* 0x0000001815197223 */ /* 0x000fc80000000019 */
[----:B------:R-:W-:-:S04]  /*06f0*/  FADD R23, R22, R25 ;  /* 0x0000001916177221 */ /* 0x000fc80000000000 */
[----:B------:R-:W-:Y:S01]  /*0700*/  FMUL R24, R23, 2 ;  /* 0x4000000017187820 */ /* 0x000fe20000400000 */
[----:B------:R-:W-:-:S03]  /*0710*/  FADD R22, -R22, R23 ;  /* 0x0000001716167221 */ /* 0x000fc60000000100 */
[----:B------:R-:W0:Y:S01]  /*0720*/  FRND R21, R24 ;  /* 0x0000001800157307 */ /* 0x000e220000201000 */
[----:B------:R-:W-:Y:S01]  /*0730*/  FADD R22, R25, -R22 ;  /* 0x8000001619167221 */ /* 0x000fe20000000000 */
[----:B------:R-:W-:Y:S01]  /*0740*/  FFMA R23, R23, 2, -R24 ;  /* 0x4000000017177823 */ /* 0x000fe20000000818 */
[----:B------:R-:W-:Y:S02]  /*0750*/  MOV R25, 0x391fcb8e ;  /* 0x391fcb8e00197802 */ /* 0x000fe40000000f00 */
[----:B------:R-:W-:Y:S01]  /*0760*/  FSETP.GT.AND P3, PT, |R24|, 152, PT ;  /* 0x431800001800780b */ /* 0x000fe20003f64200 */
[----:B------:R-:W-:Y:S02]  /*0770*/  FFMA R23, R22, 2, R23 ;  /* 0x4000000016177823 */ /* 0x000fe40000000017 */
[----:B------:R-:W1:Y:S01]  /*0780*/  F2I.NTZ R26, R24 ;  /* 0x00000018001a7305 */ /* 0x000e620000203100 */
[----:B0-----:R-:W-:Y:S01]  /*0790*/  FADD R22, R24, -R21 ;  /* 0x8000001518167221 */ /* 0x001fe20000000000 */
[----:B------:R-:W-:-:S03]  /*07a0*/  FSETP.GT.AND P2, PT, R21, RZ, PT ;  /* 0x000000ff1500720b */ /* 0x000fc60003f44000 */
[----:B------:R-:W-:Y:S01]  /*07b0*/  FADD R22, R22, R23 ;  /* 0x0000001716167221 */ /* 0x000fe20000000000 */
[----:B------:R-:W-:Y:S02]  /*07c0*/  SEL R21, RZ, 0x83000000, P2 ;  /* 0x83000000ff157807 */ /* 0x000fe40001000000 */
[----:B------:R-:W-:Y:S01]  /*07d0*/  FSETP.GEU.AND P2, PT, R24, RZ, PT ;  /* 0x000000ff1800720b */ /* 0x000fe20003f4e000 */
[----:B------:R-:W-:Y:S01]  /*07e0*/  FFMA R23, R22, R25, 0.0013391353422775864601 ;  /* 0x3aaf85ed16177423 */ /* 0x000fe20000000019 */
[----:B-1----:R-:W-:-:S03]  /*07f0*/  LEA R26, R26, -R21, 0x17 ;  /* 0x800000151a1a7211 */ /* 0x002fc600078eb8ff */
[----:B------:R-:W-:-:S04]  /*0800*/  FFMA R23, R22, R23, 0.0096188392490148544312 ;  /* 0x3c1d985616177423 */ /* 0x000fc80000000017 */
[----:B------:R-:W-:-:S04]  /*0810*/  FFMA R23, R22, R23, 0.055503588169813156128 ;  /* 0x3d6357bb16177423 */ /* 0x000fc80000000017 */
[----:B------:R-:W-:-:S04]  /*0820*/  FFMA R23, R22, R23, 0.24022644758224487305 ;  /* 0x3e75fdec16177423 */ /* 0x000fc80000000017 */
[----:B------:R-:W-:-:S04]  /*0830*/  FFMA R23, R22, R23, 0.69314718246459960938 ;  /* 0x3f31721816177423 */ /* 0x000fc80000000017 */
[----:B------:R-:W-:Y:S01]  /*0840*/  FFMA R23, R22, R23, 1 ;  /* 0x3f80000016177423 */ /* 0x000fe20000000017 */
[----:B------:R-:W-:Y:S01]  /*0850*/  VIADD R22, R21, 0x7f000000 ;  /* 0x7f00000015167836 */ /* 0x000fe20000000000 */
[----:B------:R-:W-:-:S03]  /*0860*/  FSEL R21, RZ, +INF , !P2 ;  /* 0x7f800000ff157808 */ /* 0x000fc60005000000 */
[----:B------:R-:W-:-:S04]  /*0870*/  FMUL R23, R22, R23 ;  /* 0x0000001716177220 */ /* 0x000fc80000400000 */
[----:B------:R-:W-:Y:S01]  /*0880*/  @!P3 FMUL R21, R26, R23 ;  /* 0x000000171a15b220 */ /* 0x000fe20000400000 */
[----:B------:R-:W-:-:S07]  /*0890*/  @!P0 LOP3.LUT R21, R20, 0x7fffffff, RZ, 0xc0, !PT ;  /* 0x7fffffff14158812 */ /* 0x000fce00078ec0ff */
.L_x_5:
[----:B------:R-:W-:Y:S05]  /*08a0*/  BSYNC.RECONVERGENT B0 ;  /* 0x0000000000007941 */ /* 0x000fea0003800200 */
.L_x_4:
[----:B------:R-:W-:Y:S01]  /*08b0*/  BSSY.RECONVERGENT B0, `(.L_x_6) ;  /* 0x0000044000007945 */ /* 0x000fe20003800200 */
[----:B------:R-:W-:-:S03]  /*08c0*/  IMAD.MOV.U32 R20, RZ, RZ, 0x3f800000 ;  /* 0x3f800000ff147424 */ /* 0x000fc600078e00ff */
[----:B------:R-:W-:Y:S05]  /*08d0*/  @!P1 BRA `(.L_x_7) ;  /* 0x0000000400049947 */ /* 0x000fea0003800000 */
[----:B------:R-:W-:-:S13]  /*08e0*/  FSETP.NAN.AND P0, PT, |R14|, |R14|, PT ;  /* 0x4000000e0e00720b */ /* 0x000fda0003f08200 */
[----:B------:R-:W-:Y:S01]  /*08f0*/  @P0 FADD R20, R14, 2 ;  /* 0x400000000e140421 */ /* 0x000fe20000000000 */
[----:B------:R-:W-:Y:S06]  /*0900*/  @P0 BRA `(.L_x_7) ;  /* 0x0000000000f80947 */ /* 0x000fec0003800000 */
[C---:B------:R-:W-:Y:S01]  /*0910*/  FMUL R23, |R14|.reuse, 16777216 ;  /* 0x4b8000000e177820 */ /* 0x040fe20000400200 */
[----:B------:R-:W-:-:S04]  /*0920*/  FSETP.GEU.AND P0, PT, |R14|, 1.175494350822287508e-38, PT ;  /* 0x008000000e00780b */ /* 0x000fc80003f0e200 */
[----:B------:R-:W-:-:S04]  /*0930*/  FSEL R20, R23, |R14|, !P0 ;  /* 0x4000000e17147208 */ /* 0x000fc80004000000 */
[----:B------:R-:W-:-:S04]  /*0940*/  IADD3 R23, PT, PT, R20, -0x3f3504f3, RZ ;  /* 0xc0cafb0d14177810 */ /* 0x000fc80007ffe0ff */
[----:B------:R-:W-:-:S05]  /*0950*/  LOP3.LUT R23, R23, 0xff800000, RZ, 0xc0, !PT ;  /* 0xff80000017177812 */ /* 0x000fca00078ec0ff */
[----:B------:R-:W-:-:S04]  /*0960*/  IMAD.IADD R20, R20, 0x1, -R23 ;  /* 0x0000000114147824 */ /* 0x000fc800078e0a17 */
[C---:B------:R-:W-:Y:S01]  /*0970*/  FADD R22, R20.reuse, 1 ;  /* 0x3f80000014167421 */ /* 0x040fe20000000000 */
[----:B------:R-:W-:-:S04]  /*0980*/  FADD R25, R20, -1 ;  /* 0xbf80000014197421 */ /* 0x000fc80000000000 */
[----:B------:R-:W-:Y:S01]  /*0990*/  FADD R27, R25, R25 ;  /* 0x00000019191b7221 */ /* 0x000fe20000000000 */
[----:B------:R-:W0:Y:S03]  /*09a0*/  MUFU.RCP R22, R22 ;  /* 0x0000001600167308 */ /* 0x000e260000001000 */
[----:B0-----:R-:W-:-:S04]  /*09b0*/  FMUL R20, R22, R27 ;  /* 0x0000001b16147220 */ /* 0x001fc80000400000 */
[----:B------:R-:W-:-:S04]  /*09c0*/  FADD R24, R25, -R20 ;  /* 0x8000001419187221 */ /* 0x000fc80000000000 */
[----:B------:R-:W-:-:S04]  /*09d0*/  FADD R24, R24, R24 ;  /* 0x0000001818187221 */ /* 0x000fc80000000000 */
[-C--:B------:R-:W-:Y:S01]  /*09e0*/  FFMA R27, R25, -R20.reuse, R24 ;  /* 0x80000014191b7223 */ /* 0x080fe20000000018 */
[----:B------:R-:W-:Y:S02]  /*09f0*/  I2FP.F32.S32 R25, R23 ;  /* 0x0000001700197245 */ /* 0x000fe40000201400 */
[----:B------:R-:W-:Y:S01]  /*0a00*/  FSEL R24, RZ, -24, P0 ;  /* 0xc1c00000ff187808 */ /* 0x000fe20000000000 */
[----:B------:R-:W-:Y:S01]  /*0a10*/  FMUL R23, R22, R27 ;  /* 0x0000001b16177220 */ /* 0x000fe20000400000 */
[----:B------:R-:W-:Y:S01]  /*0a20*/  HFMA2 R27, -RZ, RZ, 0.771484375, 0.21533203125 ;  /* 0x3a2c32e4ff1b7431 */ /* 0x000fe200000001ff */
[----:B------:R-:W-:Y:S02]  /*0a30*/  FSETP.NEU.AND P0, PT, |R14|, +INF , PT ;  /* 0x7f8000000e00780b */ /* 0x000fe40003f0d200 */
[----:B------:R-:W-:Y:S01]  /*0a40*/  FFMA R25, R25, 1.1920928955078125e-07, R24 ;  /* 0x3400000019197823 */ /* 0x000fe20000000018 */
[----:B------:R-:W-:Y:S01]  /*0a50*/  FMUL R24, R20, R20 ;  /* 0x0000001414187220 */ /* 0x000fe20000400000 */
[----:B------:R-:W-:-:S02]  /*0a60*/  FSETP.NEU.AND P0, PT, R14, RZ, P0 ;  /* 0x000000ff0e00720b */ /* 0x000fc4000070d000 */
[----:B------:R-:W-:Y:S01]  /*0a70*/  FFMA R22, R20, 1.4426950216293334961, R25 ;  /* 0x3fb8aa3b14167823 */ /* 0x000fe20000000019 */
[----:B------:R-:W-:-:S03]  /*0a80*/  FFMA R27, R24, R27, 0.0032181653659790754318 ;  /* 0x3b52e7db181b7423 */ /* 0x000fc6000000001b */
[----:B------:R-:W-:Y:S01]  /*0a90*/  FADD R25, R25, -R22 ;  /* 0x8000001619197221 */ /* 0x000fe20000000000 */
[----:B------:R-:W-:-:S03]  /*0aa0*/  FFMA R27, R24, R27, 0.018033718690276145935 ;  /* 0x3c93bb73181b7423 */ /* 0x000fc6000000001b */
[----:B------:R-:W-:Y:S01]  /*0ab0*/  FFMA R26, R20, 1.4426950216293334961, R25 ;  /* 0x3fb8aa3b141a7823 */ /* 0x000fe20000000019 */
[----:B------:R-:W-:-:S03]  /*0ac0*/  FFMA R27, R24, R27, 0.12022458761930465698 ;  /* 0x3df6384f181b7423 */ /* 0x000fc6000000001b */
[----:B------:R-:W-:Y:S01]  /*0ad0*/  FFMA R25, R23, 1.4426950216293334961, R26 ;  /* 0x3fb8aa3b17197823 */ /* 0x000fe2000000001a */
[----:B------:R-:W-:Y:S01]  /*0ae0*/  @!P0 FADD R14, R14, R14 ;  /* 0x0000000e0e0e8221 */ /* 0x000fe20000000000 */
[----:B------:R-:W-:Y:S02]  /*0af0*/  FMUL R27, R24, R27 ;  /* 0x0000001b181b7220 */ /* 0x000fe40000400000 */
[----:B------:R-:W-:Y:S02]  /*0b00*/  FFMA R25, R20, 1.9251366722983220825e-08, R25 ;  /* 0x32a55e3414197823 */ /* 0x000fe40000000019 */
[----:B------:R-:W-:-:S04]  /*0b10*/  FMUL R24, R27, 3 ;  /* 0x404000001b187820 */ /* 0x000fc80000400000 */
[----:B------:R-:W-:Y:S01]  /*0b20*/  FFMA R24, R23, R24, R25 ;  /* 0x0000001817187223 */ /* 0x000fe20000000019 */
[----:B------:R-:W-:-:S03]  /*0b30*/  IMAD.MOV.U32 R25, RZ, RZ, 0x391fcb8e ;  /* 0x391fcb8eff197424 */ /* 0x000fc600078e00ff */
[----:B------:R-:W-:-:S04]  /*0b40*/  FFMA R27, R20, R27, R24 ;  /* 0x0000001b141b7223 */ /* 0x000fc80000000018 */
[----:B------:R-:W-:-:S04]  /*0b50*/  FADD R24, R22, R27 ;  /* 0x0000001b16187221 */ /* 0x000fc80000000000 */
[----:B------:R-:W-:Y:S01]  /*0b60*/  FMUL R23, R24, 2 ;  /* 0x4000000018177820 */ /* 0x000fe20000400000 */
[----:B------:R-:W-:-:S03]  /*0b70*/  FADD R22, -R22, R24 ;  /* 0x0000001816167221 */ /* 0x000fc60000000100 */
[----:B------:R-:W0:Y:S01]  /*0b80*/  FRND R20, R23 ;  /* 0x0000001700147307 */ /* 0x000e220000201000 */
[----:B------:R-:W-:Y:S01]  /*0b90*/  FADD R27, R27, -R22 ;  /* 0x800000161b1b7221 */ /* 0x000fe20000000000 */
[----:B------:R-:W-:Y:S01]  /*0ba0*/  FFMA R24, R24, 2, -R23 ;  /* 0x4000000018187823 */ /* 0x000fe20000000817 */
[----:B------:R-:W-:-:S03]  /*0bb0*/  FSETP.GT.AND P2, PT, |R23|, 152, PT ;  /* 0x431800001700780b */ /* 0x000fc60003f44200 */
[----:B------:R-:W-:Y:S01]  /*0bc0*/  FFMA R27, R27, 2, R24 ;  /* 0x400000001b1b7823 */ /* 0x000fe20000000018 */
[----:B0-----:R-:W-:Y:S01]  /*0bd0*/  FADD R22, R23, -R20 ;  /* 0x8000001417167221 */ /* 0x001fe20000000000 */
[----:B------:R-:W-:-:S03]  /*0be0*/  FSETP.GT.AND P1, PT, R20, RZ, PT ;  /* 0x000000ff1400720b */ /* 0x000fc60003f24000 */
[----:B------:R-:W-:Y:S01]  /*0bf0*/  FADD R22, R22, R27 ;  /* 0x0000001b16167221 */ /* 0x000fe20000000000 */
[----:B------:R-:W-:Y:S02]  /*0c00*/  SEL R20, RZ, 0x83000000, P1 ;  /* 0x83000000ff147807 */ /* 0x000fe40000800000 */
[----:B------:R-:W-:Y:S01]  /*0c10*/  FSETP.GEU.AND P1, PT, R23, RZ, PT ;  /* 0x000000ff1700720b */ /* 0x000fe20003f2e000 */
[----:B------:R-:W-:-:S04]  /*0c20*/  FFMA R25, R22, R25, 0.0013391353422775864601 ;  /* 0x3aaf85ed16197423 */ /* 0x000fc80000000019 */
[----:B------:R-:W-:-:S04]  /*0c30*/  FFMA R25, R22, R25, 0.0096188392490148544312 ;  /* 0x3c1d985616197423 */ /* 0x000fc80000000019 */
[C---:B------:R-:W-:Y:S02]  /*0c40*/  FFMA R27, R22.reuse, R25, 0.055503588169813156128 ;  /* 0x3d6357bb161b7423 */ /* 0x040fe40000000019 */
[----:B------:R-:W0:Y:S02]  /*0c50*/  F2I.NTZ R25, R23 ;  /* 0x0000001700197305 */ /* 0x000e240000203100 */
[----:B------:R-:W-:-:S04]  /*0c60*/  FFMA R27, R22, R27, 0.24022644758224487305 ;  /* 0x3e75fdec161b7423 */ /* 0x000fc8000000001b */
[----:B------:R-:W-:-:S04]  /*0c70*/  FFMA R27, R22, R27, 0.69314718246459960938 ;  /* 0x3f317218161b7423 */ /* 0x000fc8000000001b */
[----:B------:R-:W-:Y:S01]  /*0c80*/  FFMA R27, R22, R27, 1 ;  /* 0x3f800000161b7423 */ /* 0x000fe2000000001b */
[----:B------:R-:W-:Y:S01]  /*0c90*/  IADD3 R22, PT, PT, R20, 0x7f000000, RZ ;  /* 0x7f00000014167810 */ /* 0x000fe20007ffe0ff */
[----:B0-----:R-:W-:-:S04]  /*0ca0*/  IMAD R25, R25, 0x800000, -R20 ;  /* 0x0080000019197824 */ /* 0x001fc800078e0a14 */
[----:B------:R-:W-:Y:S01]  /*0cb0*/  FMUL R22, R22, R27 ;  /* 0x0000001b16167220 */ /* 0x000fe20000400000 */
[----:B------:R-:W-:-:S03]  /*0cc0*/  FSEL R20, RZ, +INF , !P1 ;  /* 0x7f800000ff147808 */ /* 0x000fc60004800000 */
[----:B------:R-:W-:Y:S01]  /*0cd0*/  @!P2 FMUL R20, R25, R22 ;  /* 0x000000161914a220 */ /* 0x000fe20000400000 */
[----:B------:R-:W-:-:S07]  /*0ce0*/  @!P0 LOP3.LUT R20, R14, 0x7fffffff, RZ, 0xc0, !PT ;  /* 0x7fffffff0e148812 */ /* 0x000fce00078ec0ff */
.L_x_7:
[----:B------:R-:W-:Y:S05]  /*0cf0*/  BSYNC.RECONVERGENT B0 ;  /* 0x0000000000007941 */ /* 0x000fea0003800200 */
.L_x_6:
[----:B------:R-:W-:Y:S01]  /*0d00*/  FADD R23, R20, R21 ;  /* 0x0000001514177221 */ /* 0x000fe20000000000 */
[----:B------:R-:W-:Y:S01]  /*0d10*/  BSSY.RECONVERGENT B0, `(.L_x_8) ;  /* 0x000000f000007945 */ /* 0x000fe20003800200 */
[----:B------:R-:W-:Y:S02]  /*0d20*/  MOV R21, R19 ;  /* 0x0000001300157202 */ /* 0x000fe40000000f00 */
[----:B------:R0:W1:Y:S01]  /*0d30*/  MUFU.RSQ R14, R23 ;  /* 0x00000017000e7308 */ /* 0x0000620000001400 */
[----:B------:R-:W-:-:S04]  /*0d40*/  IADD3 R20, PT, PT, R23, -0xd000000, RZ ;  /* 0xf300000017147810 */ /* 0x000fc80007ffe0ff */
[----:B------:R-:W-:Y:S01]  /*0d50*/  ISETP.GT.U32.AND P0, PT, R20, 0x727fffff, PT ;  /* 0x727fffff1400780c */ /* 0x000fe20003f04070 */
[----:B------:R-:W-:-:S12]  /*0d60*/  IMAD.MOV.U32 R20, RZ, RZ, R0 ;  /* 0x000000ffff147224 */ /* 0x000fd800078e0000 */
[----:B01----:R-:W-:Y:S05]  /*0d70*/  @!P0 BRA `(.L_x_9) ;  /* 0x0000000000108947 */ /* 0x003fea0003800000 */
[----:B------:R-:W-:-:S07]  /*0d80*/  MOV R14, 0xda0 ;  /* 0x00000da0000e7802 */ /* 0x000fce0000000f00 */
[----:B------:R-:W-:Y:S05]  /*0d90*/  CALL.REL.NOINC `($__internal_0_$__cuda_sm20_sqrt_rn_f32_slowpath) ;  /* 0x0000001400d47944 */ /* 0x000fea0003c00000 */
[----:B------:R-:W-:Y:S01]  /*0da0*/  IMAD.MOV.U32 R0, RZ, RZ, R19 ;  /* 0x000000ffff007224 */ /* 0x000fe200078e0013 */
[----:B------:R-:W-:Y:S06]  /*0db0*/  BRA `(.L_x_10) ;  /* 0x0000000000107947 */ /* 0x000fec0003800000 */
.L_x_9:
[----:B------:R-:W-:Y:S01]  /*0dc0*/  FMUL.FTZ R0, R23, R14 ;  /* 0x0000000e17007220 */ /* 0x000fe20000410000 */
[----:B------:R-:W-:-:S03]  /*0dd0*/  FMUL.FTZ R14, R14, 0.5 ;  /* 0x3f0000000e0e7820 */ /* 0x000fc60000410000 */
[----:B------:R-:W-:-:S04]  /*0de0*/  FFMA R19, -R0, R0, R23 ;  /* 0x0000000000137223 */ /* 0x000fc80000000117 */
[----:B------:R-:W-:-:S07]  /*0df0*/  FFMA R0, R19, R14, R0 ;  /* 0x0000000e13007223 */ /* 0x000fce0000000000 */
.L_x_10:
[----:B------:R-:W-:Y:S05]  /*0e00*/  BSYNC.RECONVERGENT B0 ;  /* 0x0000000000007941 */ /* 0x000fea0003800200 */
.L_x_8:
[----:B------:R-:W-:Y:S01]  /*0e10*/  FSETP.GTU.AND P0, PT, R0, UR10, PT ;  /* 0x0000000a00007c0b */ /* 0x000fe2000bf0c000 */
[----:B------:R-:W-:-:S12]  /*0e20*/  BSSY.RECONVERGENT B0, `(.L_x_11) ;  /* 0x000003e000007945 */ /* 0x000fd80003800200 */
[----:B------:R-:W-:Y:S05]  /*0e30*/  @P0 BRA `(.L_x_12) ;  /* 0x0000000000f00947 */ /* 0x000fea0003800000 */
[----:B------:R-:W0:Y:S01]  /*0e40*/  S2R R19, SR_LANEID ;  /* 0x0000000000137919 */ /* 0x000e220000000000 */
[----:B------:R-:W1:Y:S01]  /*0e50*/  S2UR UR6, SR_CgaCtaId ;  /* 0x00000000000679c3 */ /* 0x000e620000008800 */
[----:B------:R-:W-:Y:S01]  /*0e60*/  VOTEU.ANY UR7, UPT, PT ;  /* 0x0000000000077886 */ /* 0x000fe200038e0100 */
[----:B------:R-:W-:Y:S01]  /*0e70*/  UMOV UR5, 0x400 ;  /* 0x0000040000057882 */ /* 0x000fe20000000000 */
[----:B------:R-:W0:Y:S01]  /*0e80*/  FLO.U32 R24, UR7 ;  /* 0x0000000700187d00 */ /* 0x000e2200080e0000 */
[----:B------:R-:W-:Y:S01]  /*0e90*/  UIADD3 UR4, UPT, UPT, UR5, 0x1004, URZ ;  /* 0x0000100405047890 */ /* 0x000fe2000fffe0ff */
[----:B------:R-:W2:Y:S06]  /*0ea0*/  S2R R0, SR_LTMASK ;  /* 0x0000000000007919 */ /* 0x000eac0000003900 */
[----:B------:R-:W3:Y:S01]  /*0eb0*/  POPC R22, UR7 ;  /* 0x0000000700167d09 */ /* 0x000ee20008000000 */
[----:B-1----:R-:W-:-:S02]  /*0ec0*/  ULEA UR4, UR6, UR4, 0x18 ;  /* 0x0000000406047291 */ /* 0x002fc4000f8ec0ff */
[----:B------:R-:W-:Y:S01]  /*0ed0*/  ULEA UR5, UR6, UR5, 0x18 ;  /* 0x0000000506057291 */ /* 0x000fe2000f8ec0ff */
[----:B0-----:R-:W-:Y:S02]  /*0ee0*/  ISETP.EQ.U32.AND P0, PT, R24, R19, PT ;  /* 0x000000131800720c */ /* 0x001fe40003f02070 */
[----:B--2---:R-:W-:-:S04]  /*0ef0*/  LOP3.LUT R25, R0, UR7, RZ, 0xc0, !PT ;  /* 0x0000000700197c12 */ /* 0x004fc8000f8ec0ff */
[----:B------:R-:W0:Y:S07]  /*0f00*/  POPC R26, R25 ;  /* 0x00000019001a7309 */ /* 0x000e2e0000000000 */
[----:B---3--:R-:W1:Y:S04]  /*0f10*/  @P0 ATOMS.ADD R23, [UR4], R22 ;  /* 0x00000016ff17098c */ /* 0x008e680008000004 */
[----:B------:R-:W2:Y:S04]  /*0f20*/  LDS R14, [UR5+0x1004] ;  /* 0x00100405ff0e7984 */ /* 0x000ea80008000800 */
[----:B-1----:R-:W0:Y:S01]  /*0f30*/  SHFL.IDX PT, R23, R23, R24, 0x1f ;  /* 0x00001f1817177589 */ /* 0x002e2200000e0000 */
[----:B--2---:R-:W-:-:S02]  /*0f40*/  ISETP.GE.AND P0, PT, R14, UR11, PT ;  /* 0x0000000b0e007c0c */ /* 0x004fc4000bf06270 */
[----:B0-----:R-:W-:-:S11]  /*0f50*/  IADD3 R14, PT, PT, R23, R26, RZ ;  /* 0x0000001a170e7210 */ /* 0x001fd60007ffe0ff */
[----:B------:R-:W-:Y:S05]  /*0f60*/  @!P0 BRA `(.L_x_13) ;  /* 0x00000000009c8947 */ /* 0x000fea0003800000 */
[----:B------:R-:W-:-:S06]  /*0f70*/  IMAD.MOV.U32 R14, RZ, RZ, -0x1 ;  /* 0xffffffffff0e7424 */ /* 0x000fcc00078e00ff */
[----:B------:R-:W2:Y:S01]  /*0f80*/  ATOMG.E.CAS.STRONG.GPU PT, R14, [R20], R14, R15 ;  /* 0x0000000e140e73a9 */ /* 0x000ea200001ee10f */
[----:B------:R-:W-:Y:S01]  /*0f90*/  BSSY.RELIABLE B1, `(.L_x_14) ;  /* 0x0000016000017945 */ /* 0x000fe20003800100 */
[----:B------:R-:W-:Y:S02]  /*0fa0*/  PLOP3.LUT P0, PT, PT, PT, PT, 0x8, 0x80 ;  /* 0x000000000080781c */ /* 0x000fe40003f0e170 */
[----:B--2---:R-:W-:-:S13]  /*0fb0*/  ISETP.NE.AND P1, PT, R14, -0x2, PT ;  /* 0xfffffffe0e00780c */ /* 0x004fda0003f25270 */
[----:B------:R-:W-:Y:S05]  /*0fc0*/  @!P1 BRA `(.L_x_15) ;  /* 0x0000000000489947 */ /* 0x000fea0003800000 */
[----:B------:R-:W-:-:S13]  /*0fd0*/  ISETP.NE.AND P0, PT, R14, -0x1, PT ;  /* 0xffffffff0e00780c */ /* 0x000fda0003f05270 */
[----:B------:R-:W-:Y:S05]  /*0fe0*/  @!P0 BREAK.RELIABLE B1 ;  /* 0x0000000000018942 */ /* 0x000fea0003800100 */
[----:B------:R-:W-:Y:S05]  /*0ff0*/  @P0 BRA `(.L_x_16) ;  /* 0x0000000000380947 */ /* 0x000fea0003800000 */
[----:B------:R-:W-:Y:S02]  /*1000*/  VOTEU.ANY UR4, UPT, PT ;  /* 0x0000000000047886 */ /* 0x000fe400038e0100 */
[----:B------:R-:W0:Y:S08]  /*1010*/  FLO.U32 R14, UR4 ;  /* 0x00000004000e7d00 */ /* 0x000e3000080e0000 */
[----:B------:R-:W1:Y:S01]  /*1020*/  POPC R25, UR4 ;  /* 0x0000000400197d09 */ /* 0x000e620008000000 */
[----:B0-----:R-:W-:-:S13]  /*1030*/  ISETP.EQ.U32.AND P0, PT, R14, R19, PT ;  /* 0x000000130e00720c */ /* 0x001fda0003f02070 */
[----:B-1----:R-:W2:Y:S01]  /*1040*/  @P0 ATOMG.E.ADD.STRONG.GPU PT, R25, desc[UR8][R12.64], R25 ;  /* 0x800000190c1909a8 */ /* 0x002ea200081ef108 */
[----:B------:R-:W-:-:S06]  /*1050*/  LOP3.LUT R0, R0, UR4, RZ, 0xc0, !PT ;  /* 0x0000000400007c12 */ /* 0x000fcc000f8ec0ff */
[----:B------:R-:W0:Y:S01]  /*1060*/  POPC R0, R0 ;  /* 0x0000000000007309 */ /* 0x000e220000000000 */
[----:B--2---:R-:W0:Y:S02]  /*1070*/  SHFL.IDX PT, R23, R25, R14, 0x1f ;  /* 0x00001f0e19177589 */ /* 0x004e2400000e0000 */
[----:B0-----:R-:W-:-:S04]  /*1080*/  IADD3 R23, PT, PT, R23, R0, RZ ;  /* 0x0000000017177210 */ /* 0x001fc80007ffe0ff */
[----:B------:R-:W-:-:S13]  /*1090*/  ISETP.GT.AND P0, PT, R23, 0x3ff, PT ;  /* 0x000003ff1700780c */ /* 0x000fda0003f04270 */
[----:B------:R-:W-:Y:S05]  /*10a0*/  @P0 BRA `(.L_x_12) ;  /* 0x0000000000540947 */ /* 0x000fea0003800000 */
[----:B------:R-:W-:-:S05]  /*10b0*/  IMAD.WIDE R22, R23, 0x4, R10 ;  /* 0x0000000417167825 */ /* 0x000fca00078e020a */
[----:B------:R1:W-:Y:S01]  /*10c0*/  STG.E desc[UR8][R22.64], R18 ;  /* 0x0000001216007986 */ /* 0x0003e2000c101908 */
[----:B------:R-:W-:Y:S05]  /*10d0*/  BRA `(.L_x_12) ;  /* 0x0000000000487947 */ /* 0x000fea0003800000 */
.L_x_16:
[----:B------:R-:W-:-:S13]  /*10e0*/  ISETP.NE.AND P0, PT, R14, R15, PT ;  /* 0x0000000f0e00720c */ /* 0x000fda0003f05270 */
.L_x_15:
[----:B------:R-:W-:Y:S05]  /*10f0*/  BSYNC.RELIABLE B1 ;  /* 0x0000000000017941 */ /* 0x000fea0003800100 */
.L_x_14:
[----:B------:R-:W-:-:S13]  /*1100*/  ISETP.GT.OR P0, PT, R14, 0x7f, !P0 ;  /* 0x0000007f0e00780c */ /* 0x000fda0004704670 */
[----:B------:R-:W-:Y:S05]  /*1110*/  @P0 BRA `(.L_x_17) ;  /* 0x00000000001c0947 */ /* 0x000fea0003800000 */
[----:B------:R-:W-:Y:S01]  /*1120*/  ISETP.GE.AND P0, PT, R14, R15, PT ;  /* 0x0000000f0e00720c */ /* 0x000fe20003f06270 */
[----:B------:R-:W-:-:S12]  /*1130*/  IMAD.MOV.U32 R0, RZ, RZ, 0x1 ;  /* 0x00000001ff007424 */ /* 0x000fd800078e00ff */
[----:B------:R-:W-:-:S04]  /*1140*/  @!P0 IMAD.WIDE R22, R14, 0x100, R6 ;  /* 0x000001000e168825 */ /* 0x000fc800078e0206 */
[----:B------:R-:W-:Y:S01]  /*1150*/  @P0 IMAD.WIDE.U32 R24, R14, 0x2, R8 ;  /* 0x000000020e180825 */ /* 0x000fe200078e0008 */
[----:B------:R2:W-:Y:S04]  /*1160*/  @!P0 STG.E.U16 desc[UR8][R22.64], R0 ;  /* 0x0000000016008986 */ /* 0x0005e8000c101508 */
[----:B------:R2:W-:Y:S01]  /*1170*/  @P0 STG.E.U16 desc[UR8][R24.64], R0 ;  /* 0x0000000018000986 */ /* 0x0005e2000c101508 */
[----:B------:R-:W-:Y:S05]  /*1180*/  BRA `(.L_x_12) ;  /* 0x00000000001c7947 */ /* 0x000fea0003800000 */
.L_x_17:
[----:B------:R-:W-:-:S13]  /*1190*/  ISETP.NE.AND P0, PT, R14, -0x2, PT ;  /* 0xfffffffe0e00780c */ /* 0x000fda0003f05270 */
[----:B------:R-:W-:Y:S05]  /*11a0*/  @P0 BRA `(.L_x_12) ;  /* 0x0000000000140947 */ /* 0x000fea0003800000 */
[----:B------:R-:W-:-:S05]  /*11b0*/  MOV R14, 0xfffffffe ;  /* 0xfffffffe000e7802 */ /* 0x000fca0000000f00 */
[----:B------:R3:W5:Y:S01]  /*11c0*/  ATOMG.E.CAS.STRONG.GPU PT, RZ, [R20], R14, R15 ;  /* 0x0000000e14ff73a9 */ /* 0x00076200001ee10f */
[----:B------:R-:W-:Y:S05]  /*11d0*/  BRA `(.L_x_12) ;  /* 0x0000000000087947 */ /* 0x000fea0003800000 */
.L_x_13:
[----:B------:R-:W-:-:S05]  /*11e0*/  IMAD R19, R14, 0x4, R17 ;  /* 0x000000040e137824 */ /* 0x000fca00078e0211 */
[----:B------:R0:W-:Y:S02]  /*11f0*/  STS [R19], R18 ;  /* 0x0000001213007388 */ /* 0x0001e40000000800 */
.L_x_12:
[----:B------:R-:W-:Y:S05]  /*1200*/  BSYNC.RECONVERGENT B0 ;  /* 0x0000000000007941 */ /* 0x000fea0003800200 */
.L_x_11:
[----:B------:R-:W-:Y:S02]  /*1210*/  ISETP.GE.U32.AND P0, PT, R18, 0x368, PT ;  /* 0x000003681200780c */ /* 0x000fe40003f06070 */
[----:B--2---:R-:W-:Y:S02]  /*1220*/  IADD3 R0, P1, PT, R20, 0x200, RZ ;  /* 0x0000020014007810 */ /* 0x004fe40007f3e0ff */
[----:B------:R-:W-:Y:S02]  /*1230*/  IADD3 R2, P2, PT, R2, 0x400, RZ ;  /* 0x0000040002027810 */ /* 0x000fe40007f5e0ff */
[----:B01----:R-:W-:Y:S01]  /*1240*/  IADD3 R18, PT, PT, R18, 0x80, RZ ;  /* 0x0000008012127810 */ /* 0x003fe20007ffe0ff */
[----:B------:R-:W-:Y:S01]  /*1250*/  IMAD.X R19, RZ, RZ, R21, P1 ;  /* 0x000000ffff137224 */ /* 0x000fe200008e0615 */
[----:B------:R-:W-:-:S05]  /*1260*/  IADD3.X R3, PT, PT, RZ, R3, RZ, P2, !PT ;  /* 0x00000003ff037210 */ /* 0x000fca00017fe4ff */
[----:B------:R-:W-:Y:S05]  /*1270*/  @!P0 BRA `(.L_x_18) ;  /* 0xfffffff0005c8947 */ /* 0x000fea000383ffff */
.L_x_3:
[----:B------:R-:W-:Y:S05]  /*1280*/  WARPSYNC.ALL ;  /* 0x0000000000007948 */ /* 0x000fea0003800000 */
[----:B------:R-:W0:Y:S08]  /*1290*/  S2UR UR7, SR_CgaCtaId ;  /* 0x00000000000779c3 */ /* 0x000e300000008800 */
[----:B------:R-:W-:Y:S06]  /*12a0*/  BAR.SYNC.DEFER_BLOCKING 0x0 ;  /* 0x0000000000007b1d */ /* 0x000fec0000010000 */
[----:B------:R-:W-:-:S02]  /*12b0*/  UMOV UR6, 0x400 ;  /* 0x0000040000067882 */ /* 0x000fc40000000000 */
[----:B------:R-:W1:Y:S01]  /*12c0*/  LDC R2, c[0x3][RZ] ;  /* 0x00c00000ff027b82 */ /* 0x000e620000000800 */
[----:B0-----:R-:W-:-:S09]  /*12d0*/  ULEA UR4, UR7, UR6, 0x18 ;  /* 0x0000000607047291 */ /* 0x001fd2000f8ec0ff */
[----:B------:R-:W1:Y:S02]  /*12e0*/  LDS R0, [UR4+0x1004] ;  /* 0x00100404ff007984 */ /* 0x000e640008000800 */
[----:B-1----:R-:W-:-:S04]  /*12f0*/  ISETP.GT.AND P0, PT, R0, R2, PT ;  /* 0x000000020000720c */ /* 0x002fc80003f04270 */
[----:B------:R-:W-:-:S13]  /*1300*/  ISETP.NE.OR P0, PT, R16, RZ, !P0 ;  /* 0x000000ff1000720c */ /* 0x000fda0004705670 */
[----:B------:R-:W-:Y:S01]  /*1310*/  @!P0 STS [UR4+0x1004], R2 ;  /* 0x00100402ff008988 */ /* 0x000fe20008000804 */
[----:B------:R-:W-:Y:S06]  /*1320*/  BAR.SYNC.DEFER_BLOCKING 0x0 ;  /* 0x0000000000007b1d */ /* 0x000fec0000010000 */
[----:B------:R-:W0:Y:S02]  /*1330*/  LDS R5, [UR4+0x1004] ;  /* 0x00100404ff057984 */ /* 0x000e240008000800 */
[----:B0-----:R-:W-:-:S13]  /*1340*/  ISETP.GE.AND P0, PT, R5, R2, PT ;  /* 0x000000020500720c */ /* 0x001fda0003f06270 */
[----:B------:R-:W-:Y:S05]  /*1350*/  @!P0 BRA `(.L_x_19) ;  /* 0x00000010002c8947 */ /* 0x000fea0003800000 */
[----:B------:R-:W0:Y:S01]  /*1360*/  LDS R17, [UR4+0x1010] ;  /* 0x00101004ff117984 */ /* 0x000e220008000800 */
[----:B------:R-:W0:Y:S01]  /*1370*/  LDC.64 R2, c[0x4][0x8] ;  /* 0x01000200ff027b82 */ /* 0x000e220000000a00 */
[----:B------:R-:W-:Y:S01]  /*1380*/  ISETP.GE.AND P0, PT, R16, R5, PT ;  /* 0x000000051000720c */ /* 0x000fe20003f06270 */
[----:B------:R-:W-:Y:S01]  /*1390*/  BSSY.RECONVERGENT B0, `(.L_x_20) ;  /* 0x0000106000007945 */ /* 0x000fe20003800200 */
[----:B0-----:R-:W-:-:S05]  /*13a0*/  IMAD.WIDE R2, R17, 0x4, R2 ;  /* 0x0000000411027825 */ /* 0x001fca00078e0202 */
[----:B------:R0:W-:Y:S06]  /*13b0*/  STG.E desc[UR8][R2.64], R15 ;  /* 0x0000000f02007986 */ /* 0x0001ec000c101908 */
[----:B------:R-:W-:Y:S05]  /*13c0*/  @P0 BRA `(.L_x_21) ;  /* 0x0000001000080947 */ /* 0x000fea0003800000 */
[----:B------:R-:W-:Y:S01]  /*13d0*/  VIADDMNMX R4, R16, 0x80, R5, !PT ;  /* 0x0000008010047846 */ /* 0x000fe20007800105 */
[----:B------:R-:W-:Y:S01]  /*13e0*/  BSSY.RECONVERGENT B1, `(.L_x_22) ;  /* 0x0000043000017945 */ /* 0x000fe20003800200 */
[----:B0-----:R-:W-:-:S05]  /*13f0*/  LOP3.LUT R3, RZ, R16, RZ, 0x33, !PT ;  /* 0x00000010ff037212 */ /* 0x001fca00078e33ff */
[----:B------:R-:W-:-:S05]  /*1400*/  IMAD.IADD R4, R4, 0x1, R3 ;  /* 0x0000000104047824 */ /* 0x000fca00078e0203 */
[----:B------:R-:W-:-:S04]  /*1410*/  LOP3.LUT R0, R4, 0x180, RZ, 0xc0, !PT ;  /* 0x0000018004007812 */ /* 0x000fc800078ec0ff */
[----:B------:R-:W-:Y:S02]  /*1420*/  ISETP.NE.AND P0, PT, R0, 0x180, PT ;  /* 0x000001800000780c */ /* 0x000fe40003f05270 */
[----:B------:R-:W-:-:S11]  /*1430*/  MOV R0, R16 ;  /* 0x0000001000007202 */ /* 0x000fd60000000f00 */
[----:B------:R-:W-:Y:S05]  /*1440*/  @!P0 BRA `(.L_x_23) ;  /* 0x0000000000f08947 */ /* 0x000fea0003800000 */
[----:B------:R-:W0:Y:S01]  /*1450*/  LDC.64 R2, c[0x4][0x8] ;  /* 0x01000200ff027b82 */ /* 0x000e220000000a00 */
[----:B------:R-:W-:Y:S01]  /*1460*/  LEA.HI R0, R4, 0x1, RZ, 0x19 ;  /* 0x0000000104007811 */ /* 0x000fe200078fc8ff */
[----:B------:R-:W-:-:S04]  /*1470*/  UIADD3 UR4, UPT, UPT, UR6, 0x4, URZ ;  /* 0x0000000406047890 */ /* 0x000fc8000fffe0ff */
[C---:B---3--:R-:W-:Y:S01]  /*1480*/  IMAD.SHL.U32 R14, R0.reuse, 0x80, RZ ;  /* 0x00000080000e7824 */ /* 0x048fe200078e00ff */
[----:B------:R-:W-:Y:S01]  /*1490*/  ULEA UR4, UR7, UR4, 0x18 ;  /* 0x0000000407047291 */ /* 0x000fe2000f8ec0ff */
[----:B------:R-:W-:-:S03]  /*14a0*/  LOP3.LUT R0, R0, 0x3, RZ, 0xc0, !PT ;  /* 0x0000000300007812 */ /* 0x000fc600078ec0ff */
[----:B------:R-:W-:Y:S02]  /*14b0*/  LOP3.LUT R19, R14, 0x180, RZ, 0xc0, !PT ;  /* 0x000001800e137812 */ /* 0x000fe400078ec0ff */
[----:B------:R-:W-:Y:S02]  /*14c0*/  IADD3 R14, PT, PT, -R0, RZ, RZ ;  /* 0x000000ff000e7210 */ /* 0x000fe40007ffe1ff */
[----:B------:R-:W-:Y:S01]  /*14d0*/  LEA R17, R16, UR4, 0x2 ;  /* 0x0000000410117c11 */ /* 0x000fe2000f8e10ff */
[----:B------:R-:W-:-:S07]  /*14e0*/  IMAD.IADD R0, R19, 0x1, R16 ;  /* 0x0000000113007824 */ /* 0x000fce00078e0210 */
.L_x_30:
[----:B012---:R-:W0:Y:S01]  /*14f0*/  LDS R21, [R17] ;  /* 0x0000000011157984 */ /* 0x007e220000000800 */
[----:B------:R-:W-:Y:S01]  /*1500*/  MOV R22, 0xffffffff ;  /* 0xffffffff00167802 */ /* 0x000fe20000000f00 */
[----:B------:R-:W-:Y:S02]  /*1510*/  IMAD.MOV.U32 R23, RZ, RZ, R15 ;  /* 0x000000ffff177224 */ /* 0x000fe400078e000f */
[----:B0-----:R-:W-:-:S05]  /*1520*/  IMAD.WIDE R18, R21, 0x4, R2 ;  /* 0x0000000415127825 */ /* 0x001fca00078e0202 */
[----:B------:R-:W2:Y:S01]  /*1530*/  ATOMG.E.CAS.STRONG.GPU PT, R20, [R18], R22, R23 ;  /* 0x00000016121473a9 */ /* 0x000ea200001ee117 */
[----:B------:R-:W-:Y:S01]  /*1540*/  IADD3 R14, PT, PT, R14, 0x1, RZ ;  /* 0x000000010e0e7810 */ /* 0x000fe20007ffe0ff */
[----:B------:R-:W-:Y:S04]  /*1550*/  BSSY.RECONVERGENT B2, `(.L_x_24) ;  /* 0x0000029000027945 */ /* 0x000fe80003800200 */
[----:B------:R-:W-:Y:S01]  /*1560*/  BSSY.RELIABLE B3, `(.L_x_25) ;  /* 0x0000019000037945 */ /* 0x000fe20003800100 */
[----:B------:R-:W-:Y:S02]  /*1570*/  PLOP3.LUT P1, PT, PT, PT, PT, 0x8, 0x80 ;  /* 0x000000000080781c */ /* 0x000fe40003f2e170 */
[----:B------:R-:W-:Y:S02]  /*1580*/  ISETP.NE.AND P0, PT, R14, RZ, PT ;  /* 0x000000ff0e00720c */ /* 0x000fe40003f05270 */
[----:B--2---:R-:W-:-:S13]  /*1590*/  ISETP.NE.AND P2, PT, R20, -0x2, PT ;  /* 0xfffffffe1400780c */ /* 0x004fda0003f45270 */
[----:B------:R-:W-:Y:S05]  /*15a0*/  @!P2 BRA `(.L_x_26) ;  /* 0x000000000050a947 */ /* 0x000fea0003800000 */
[----:B------:R-:W-:-:S13]  /*15b0*/  ISETP.NE.AND P1, PT, R20, -0x1, PT ;  /* 0xffffffff1400780c */ /* 0x000fda0003f25270 */
[----:B------:R-:W-:Y:S05]  /*15c0*/  @!P1 BREAK.RELIABLE B3 ;  /* 0x0000000000039942 */ /* 0x000fea0003800100 */
[----:B------:R-:W-:Y:S05]  /*15d0*/  @P1 BRA `(.L_x_27) ;  /* 0x0000000000401947 */ /* 0x000fea0003800000 */
[----:B------:R-:W0:Y:S01]  /*15e0*/  S2R R19, SR_LANEID ;  /* 0x0000000000137919 */ /* 0x000e220000000000 */
[----:B------:R-:W-:Y:S02]  /*15f0*/  VOTEU.ANY UR4, UPT, PT ;  /* 0x0000000000047886 */ /* 0x000fe400038e0100 */
[----:B------:R-:W0:Y:S08]  /*1600*/  FLO.U32 R18, UR4 ;  /* 0x0000000400127d00 */ /* 0x000e3000080e0000 */
[----:B------:R-:W1:Y:S01]  /*1610*/  POPC R23, UR4 ;  /* 0x0000000400177d09 */ /* 0x000e620008000000 */
[----:B0-----:R-:W-:-:S13]  /*1620*/  ISETP.EQ.U32.AND P1, PT, R18, R19, PT ;  /* 0x000000131200720c */ /* 0x001fda0003f22070 */
[----:B-1----:R-:W2:Y:S01]  /*1630*/  @P1 ATOMG.E.ADD.STRONG.GPU PT, R23, desc[UR8][R12.64], R23 ;  /* 0x800000170c1719a8 */ /* 0x002ea200081ef108 */
[----:B------:R-:W0:Y:S02]  /*1640*/  S2R R20, SR_LTMASK ;  /* 0x0000000000147919 */ /* 0x000e240000003900 */
[----:B0-----:R-:W-:-:S06]  /*1650*/  LOP3.LUT R20, R20, UR4, RZ, 0xc0, !PT ;  /* 0x0000000414147c12 */ /* 0x001fcc000f8ec0ff */
[----:B------:R-:W0:Y:S01]  /*1660*/  POPC R20, R20 ;  /* 0x0000001400147309 */ /* 0x000e220000000000 */
[----:B--2---:R-:W0:Y:S02]  /*1670*/  SHFL.IDX PT, R19, R23, R18, 0x1f ;  /* 0x00001f1217137589 */ /* 0x004e2400000e0000 */
[----:B0-----:R-:W-:-:S05]  /*1680*/  IMAD.IADD R19, R19, 0x1, R20 ;  /* 0x0000000113137824 */ /* 0x001fca00078e0214 */
[----:B------:R-:W-:-:S13]  /*1690*/  ISETP.GT.AND P1, PT, R19, 0x3ff, PT ;  /* 0x000003ff1300780c */ /* 0x000fda0003f24270 */
[----:B------:R-:W-:Y:S05]  /*16a0*/  @P1 BRA `(.L_x_28) ;  /* 0x00000000004c1947 */ /* 0x000fea0003800000 */
[----:B------:R-:W-:-:S05]  /*16b0*/  IMAD.WIDE R18, R19, 0x4, R10 ;  /* 0x0000000413127825 */ /* 0x000fca00078e020a */
[----:B------:R0:W-:Y:S01]  /*16c0*/  STG.E desc[UR8][R18.64], R21 ;  /* 0x0000001512007986 */ /* 0x0001e2000c101908 */
[----:B------:R-:W-:Y:S05]  /*16d0*/  BRA `(.L_x_28) ;  /* 0x0000000000407947 */ /* 0x000fea0003800000 */
.L_x_27:
[----:B------:R-:W-:-:S13]  /*16e0*/  ISETP.NE.AND P1, PT, R20, R15, PT ;  /* 0x0000000f1400720c */ /* 0x000fda0003f25270 */
.L_x_26:
[----:B------:R-:W-:Y:S05]  /*16f0*/  BSYNC.RELIABLE B3 ;  /* 0x0000000000037941 */ /* 0x000fea0003800100 */
.L_x_25:
[----:B------:R-:W-:-:S13]  /*1700*/  ISETP.LT.AND P2, PT, R20, 0x80, PT ;  /* 0x000000801400780c */ /* 0x000fda0003f41270 */
[----:B------:R-:W-:Y:S05]  /*1710*/  @P1 BRA P2, `(.L_x_29) ;  /* 0x0000000000181947 */ /* 0x000fea0001000000 */
[----:B------:R-:W-:-:S13]  /*1720*/  ISETP.NE.AND P1, PT, R20, -0x2, PT ;  /* 0xfffffffe1400780c */ /* 0x000fda0003f25270 */
[----:B------:R-:W-:Y:S05]  /*1730*/  @P1 BRA `(.L_x_28) ;  /* 0x0000000000281947 */ /* 0x000fea0003800000 */
[----:B------:R-:W-:Y:S01]  /*1740*/  MOV R20, 0xfffffffe ;  /* 0xfffffffe00147802 */ /* 0x000fe20000000f00 */
[----:B------:R-:W-:-:S05]  /*1750*/  IMAD.MOV.U32 R21, RZ, RZ, R15 ;  /* 0x000000ffff157224 */ /* 0x000fca00078e000f */
[----:B------:R2:W5:Y:S01]  /*1760*/  ATOMG.E.CAS.STRONG.GPU PT, RZ, [R18], R20, R21 ;  /* 0x0000001412ff73a9 */ /* 0x00056200001ee115 */
[----:B------:R-:W-:Y:S05]  /*1770*/  BRA `(.L_x_28) ;  /* 0x0000000000187947 */ /* 0x000fea0003800000 */
.L_x_29:
[----:B------:R-:W-:Y:S01]  /*1780*/  ISETP.GE.AND P1, PT, R20, R15, PT ;  /* 0x0000000f1400720c */ /* 0x000fe20003f26270 */
[----:B------:R-:W-:-:S12]  /*1790*/  HFMA2 R22, -RZ, RZ, 0, 5.9604644775390625e-08 ;  /* 0x00000001ff167431 */ /* 0x000fd800000001ff */
[----:B------:R-:W-:-:S04]  /*17a0*/  @P1 IMAD.WIDE.U32 R18, R20, 0x2, R8 ;  /* 0x0000000214121825 */ /* 0x000fc800078e0008 */
[----:B------:R-:W-:Y:S01]  /*17b0*/  @!P1 IMAD.WIDE R20, R20, 0x100, R6 ;  /* 0x0000010014149825 */ /* 0x000fe200078e0206 */
[----:B------:R1:W-:Y:S04]  /*17c0*/  @P1 STG.E.U16 desc[UR8][R18.64], R22 ;  /* 0x0000001612001986 */ /* 0x0003e8000c101508 */
[----:B------:R1:W-:Y:S02]  /*17d0*/  @!P1 STG.E.U16 desc[UR8][R20.64], R22 ;  /* 0x0000001614009986 */ /* 0x0003e4000c101508 */
.L_x_28:
[----:B------:R-:W-:Y:S05]  /*17e0*/  BSYNC.RECONVERGENT B2 ;  /* 0x0000000000027941 */ /* 0x000fea0003800200 */
.L_x_24:
[----:B------:R-:W-:Y:S01]  /*17f0*/  VIADD R17, R17, 0x200 ;  /* 0x0000020011117836 */ /* 0x000fe20000000000 */
[----:B------:R-:W-:Y:S06]  /*1800*/  @P0 BRA `(.L_x_30) ;  /* 0xfffffffc00380947 */ /* 0x000fec000383ffff */
.L_x_23:
[----:B------:R-:W-:Y:S05]  /*1810*/  BSYNC.RECONVERGENT B1 ;  /* 0x0000000000017941 */ /* 0x000fea0003800200 */
.L_x_22:
[----:B------:R-:W-:-:S13]  /*1820*/  ISETP.GE.U32.AND P0, PT, R4, 0x180, PT ;  /* 0x000001800400780c */ /* 0x000fda0003f06070 */
[----:B------:R-:W-:Y:S05]  /*1830*/  @!P0 BRA `(.L_x_21) ;  /* 0x0000000800ec8947 */ /* 0x000fea0003800000 */
[----:B------:R-:W4:Y:S01]  /*1840*/  S2UR UR5, SR_CgaCtaId ;  /* 0x00000000000579c3 */ /* 0x000f220000008800 */
[----:B------:R-:W-:Y:S02]  /*1850*/  UMOV UR4, 0x400 ;  /* 0x0000040000047882 */ /* 0x000fe40000000000 */
[----:B------:R-:W-:-:S05]  /*1860*/  UIADD3 UR4, UPT, UPT, UR4, 0x4, URZ ;  /* 0x0000000404047890 */ /* 0x000fca000fffe0ff */
[----:B------:R-:W0:Y:S01]  /*1870*/  LDC.64 R2, c[0x4][0x8] ;  /* 0x01000200ff027b82 */ /* 0x000e220000000a00 */
[----:B----4-:R-:W-:-:S06]  /*1880*/  ULEA UR4, UR5, UR4, 0x18 ;  /* 0x0000000405047291 */ /* 0x010fcc000f8ec0ff */
[----:B------:R-:W-:-:S04]  /*1890*/  LEA R4, R0, UR4, 0x2 ;  /* 0x0000000400047c11 */ /* 0x000fc8000f8e10ff */
[----:B------:R-:W-:-:S07]  /*18a0*/  IADD3 R4, PT, PT, R4, 0x400, RZ ;  /* 0x0000040004047810 */ /* 0x000fce0007ffe0ff */
.L_x_55:
[----:B0-----:R-:W0:Y:S01]  /*18b0*/  LDS R17, [R4+-0x400] ;  /* 0xfffc000004117984 */ /* 0x001e220000000800 */
[----:B-123--:R-:W-:Y:S02]  /*18c0*/  IMAD.MOV.U32 R14, RZ, RZ, -0x1 ;  /* 0xffffffffff0e7424 */ /* 0x00efe400078e00ff */
[----:B012---:R-:W-:-:S05]  /*18d0*/  IMAD.WIDE R18, R17, 0x4, R2 ;  /* 0x0000000411127825 */ /* 0x007fca00078e0202 */
[----:B------:R-:W2:Y:S01]  /*18e0*/  ATOMG.E.CAS.STRONG.GPU PT, R20, [R18], R14, R15 ;  /* 0x0000000e121473a9 */ /* 0x000ea200001ee10f */
[----:B------:R-:W-:Y:S01]  /*18f0*/  IADD3 R0, PT, PT, R0, 0x200, RZ ;  /* 0x0000020000007810 */ /* 0x000fe20007ffe0ff */
[----:B------:R-:W-:Y:S04]  /*1900*/  BSSY.RECONVERGENT B1, `(.L_x_31) ;  /* 0x0000028000017945 */ /* 0x000fe80003800200 */
[----:B------:R-:W-:Y:S01]  /*1910*/  BSSY.RELIABLE B2, `(.L_x_32) ;  /* 0x0000019000027945 */ /* 0x000fe20003800100 */
[----:B------:R-:W-:Y:S02]  /*1920*/  PLOP3.LUT P0, PT, PT, PT, PT, 0x8, 0x80 ;  /* 0x000000000080781c */ /* 0x000fe40003f0e170 */
[----:B------:R-:W-:Y:S02]  /*1930*/  ISETP.GE.AND P1, PT, R0, R5, PT ;  /* 0x000000050000720c */ /* 0x000fe40003f26270 */
        /* <DEDUP_REMOVED lines=21> */
.L_x_34:
[----:B------:R-:W-:-:S13]  /*1a90*/  ISETP.NE.AND P0, PT, R20, R15, PT ;  /* 0x0000000f1400720c */ /* 0x000fda0003f05270 */
.L_x_33:
[----:B------:R-:W-:Y:S05]  /*1aa0*/  BSYNC.RELIABLE B2 ;  /* 0x0000000000027941 */ /* 0x000fea0003800100 */
.L_x_32:
[----:B------:R-:W-:-:S13]  /*1ab0*/  ISETP.GT.OR P0, PT, R20, 0x7f, !P0 ;  /* 0x0000007f1400780c */ /* 0x000fda0004704670 */
[----:B------:R-:W-:Y:S05]  /*1ac0*/  @P0 BRA `(.L_x_36) ;  /* 0x00000000001c0947 */ /* 0x000fea0003800000 */
[----:B------:R-:W-:Y:S01]  /*1ad0*/  ISETP.GE.AND P0, PT, R20, R15, PT ;  /* 0x0000000f1400720c */ /* 0x000fe20003f06270 */
[----:B------:R-:W-:-:S12]  /*1ae0*/  HFMA2 R14, -RZ, RZ, 0, 5.9604644775390625e-08 ;  /* 0x00000001ff0e7431 */ /* 0x000fd800000001ff */
[----:B------:R-:W-:-:S04]  /*1af0*/  @!P0 IMAD.WIDE R18, R20, 0x100, R6 ;  /* 0x0000010014128825 */ /* 0x000fc800078e0206 */
[----:B------:R-:W-:Y:S01]  /*1b00*/  @P0 IMAD.WIDE.U32 R20, R20, 0x2, R8 ;  /* 0x0000000214140825 */ /* 0x000fe200078e0008 */
[----:B------:R1:W-:Y:S04]  /*1b10*/  @!P0 STG.E.U16 desc[UR8][R18.64], R14 ;  /* 0x0000000e12008986 */ /* 0x0003e8000c101508 */
[----:B------:R1:W-:Y:S01]  /*1b20*/  @P0 STG.E.U16 desc[UR8][R20.64], R14 ;  /* 0x0000000e14000986 */ /* 0x0003e2000c101508 */
[----:B------:R-:W-:Y:S05]  /*1b30*/  BRA `(.L_x_35) ;  /* 0x0000000000107947 */ /* 0x000fea0003800000 */
.L_x_36:
[----:B------:R-:W-:-:S13]  /*1b40*/  ISETP.NE.AND P0, PT, R20, -0x2, PT ;  /* 0xfffffffe1400780c */ /* 0x000fda0003f05270 */
[----:B------:R-:W-:Y:S05]  /*1b50*/  @P0 BRA `(.L_x_35) ;  /* 0x0000000000080947 */ /* 0x000fea0003800000 */
[----:B------:R-:W-:-:S05]  /*1b60*/  IMAD.MOV.U32 R14, RZ, RZ, -0x2 ;  /* 0xfffffffeff0e7424 */ /* 0x000fca00078e00ff */
[----:B------:R2:W5:Y:S02]  /*1b70*/  ATOMG.E.CAS.STRONG.GPU PT, RZ, [R18], R14, R15 ;  /* 0x0000000e12ff73a9 */ /* 0x00056400001ee10f */
.L_x_35:
[----:B------:R-:W-:Y:S05]  /*1b80*/  BSYNC.RECONVERGENT B1 ;  /* 0x0000000000017941 */ /* 0x000fea0003800200 */
.L_x_31:
[----:B0-----:R-:W0:Y:S01]  /*1b90*/  LDS R17, [R4+-0x200] ;  /* 0xfffe000004117984 */ /* 0x001e220000000800 */
[----:B-12---:R-:W-:Y:S01]  /*1ba0*/  MOV R14, 0xffffffff ;  /* 0xffffffff000e7802 */ /* 0x006fe20000000f00 */
[----:B0-----:R-:W-:-:S05]  /*1bb0*/  IMAD.WIDE R18, R17, 0x4, R2 ;  /* 0x0000000411127825 */ /* 0x001fca00078e0202 */
[----:B------:R-:W2:Y:S01]  /*1bc0*/  ATOMG.E.CAS.STRONG.GPU PT, R20, [R18], R14, R15 ;  /* 0x0000000e121473a9 */ /* 0x000ea200001ee10f */
[----:B------:R-:W-:Y:S04]  /*1bd0*/  BSSY.RECONVERGENT B1, `(.L_x_37) ;  /* 0x0000027000017945 */ /* 0x000fe80003800200 */
[----:B------:R-:W-:Y:S01]  /*1be0*/  BSSY.RELIABLE B2, `(.L_x_38) ;  /* 0x0000018000027945 */ /* 0x000fe20003800100 */
[----:B------:R-:W-:Y:S02]  /*1bf0*/  PLOP3.LUT P0, PT, PT, PT, PT, 0x8, 0x80 ;  /* 0x000000000080781c */ /* 0x000fe40003f0e170 */
        /* <DEDUP_REMOVED lines=21> */
.L_x_40:
[----:B------:R-:W-:-:S13]  /*1d50*/  ISETP.NE.AND P0, PT, R20, R15, PT ;  /* 0x0000000f1400720c */ /* 0x000fda0003f05270 */
.L_x_39:
[----:B------:R-:W-:Y:S05]  /*1d60*/  BSYNC.RELIABLE B2 ;  /* 0x0000000000027941 */ /* 0x000fea0003800100 */
.L_x_38:
[----:B------:R-:W-:-:S13]  /*1d70*/  ISETP.LT.AND P2, PT, R20, 0x80, PT ;  /* 0x000000801400780c */ /* 0x000fda0003f41270 */
[----:B------:R-:W-:Y:S05]  /*1d80*/  @P0 BRA P2, `(.L_x_42) ;  /* 0x0000000000140947 */ /* 0x000fea0001000000 */
[----:B------:R-:W-:-:S13]  /*1d90*/  ISETP.NE.AND P0, PT, R20, -0x2, PT ;  /* 0xfffffffe1400780c */ /* 0x000fda0003f05270 */
[----:B------:R-:W-:Y:S05]  /*1da0*/  @P0 BRA `(.L_x_41) ;  /* 0x0000000000240947 */ /* 0x000fea0003800000 */
[----:B------:R-:W-:-:S05]  /*1db0*/  MOV R14, 0xfffffffe ;  /* 0xfffffffe000e7802 */ /* 0x000fca0000000f00 */
[----:B------:R2:W5:Y:S01]  /*1dc0*/  ATOMG.E.CAS.STRONG.GPU PT, RZ, [R18], R14, R15 ;  /* 0x0000000e12ff73a9 */ /* 0x00056200001ee10f */
[----:B------:R-:W-:Y:S05]  /*1dd0*/  BRA `(.L_x_41) ;  /* 0x0000000000187947 */ /* 0x000fea0003800000 */
.L_x_42:
[----:B------:R-:W-:Y:S01]  /*1de0*/  ISETP.GE.AND P0, PT, R20, R15, PT ;  /* 0x0000000f1400720c */ /* 0x000fe20003f06270 */
[----:B------:R-:W-:-:S12]  /*1df0*/  IMAD.MOV.U32 R14, RZ, RZ, 0x1 ;  /* 0x00000001ff0e7424 */ /* 0x000fd800078e00ff */
[----:B------:R-:W-:-:S04]  /*1e00*/  @P0 IMAD.WIDE.U32 R18, R20, 0x2, R8 ;  /* 0x0000000214120825 */ /* 0x000fc800078e0008 */
[----:B------:R-:W-:Y:S01]  /*1e10*/  @!P0 IMAD.WIDE R20, R20, 0x100, R6 ;  /* 0x0000010014148825 */ /* 0x000fe200078e0206 */
[----:B------:R1:W-:Y:S04]  /*1e20*/  @P0 STG.E.U16 desc[UR8][R18.64], R14 ;  /* 0x0000000e12000986 */ /* 0x0003e8000c101508 */
[----:B------:R1:W-:Y:S02]  /*1e30*/  @!P0 STG.E.U16 desc[UR8][R20.64], R14 ;  /* 0x0000000e14008986 */ /* 0x0003e4000c101508 */
.L_x_41:
[----:B------:R-:W-:Y:S05]  /*1e40*/  BSYNC.RECONVERGENT B1 ;  /* 0x0000000000017941 */ /* 0x000fea0003800200 */
.L_x_37:
[----:B0-----:R-:W0:Y:S01]  /*1e50*/  LDS R17, [R4] ;  /* 0x0000000004117984 */ /* 0x001e220000000800 */
        /* <DEDUP_REMOVED lines=27> */
.L_x_46:
[----:B------:R-:W-:-:S13]  /*2010*/  ISETP.NE.AND P0, PT, R20, R15, PT ;  /* 0x0000000f1400720c */ /* 0x000fda0003f05270 */
.L_x_45:
[----:B------:R-:W-:Y:S05]  /*2020*/  BSYNC.RELIABLE B2 ;  /* 0x0000000000027941 */ /* 0x000fea0003800100 */
.L_x_44:
[----:B------:R-:W-:-:S13]  /*2030*/  ISETP.LT.AND P2, PT, R20, 0x80, PT ;  /* 0x000000801400780c */ /* 0x000fda0003f41270 */
[----:B------:R-:W-:Y:S05]  /*2040*/  @P0 BRA P2, `(.L_x_48) ;  /* 0x0000000000140947 */ /* 0x000fea0001000000 */
[----:B------:R-:W-:-:S13]  /*2050*/  ISETP.NE.AND P0, PT, R20, -0x2, PT ;  /* 0xfffffffe1400780c */ /* 0x000fda0003f05270 */
[----:B------:R-:W-:Y:S05]  /*2060*/  @P0 BRA `(.L_x_47) ;  /* 0x0000000000240947 */ /* 0x000fea0003800000 */
[----:B------:R-:W-:-:S05]  /*2070*/  MOV R14, 0xfffffffe ;  /* 0xfffffffe000e7802 */ /* 0x000fca0000000f00 */
[----:B------:R1:W5:Y:S01]  /*2080*/  ATOMG.E.CAS.STRONG.GPU PT, RZ, [R18], R14, R15 ;  /* 0x0000000e12ff73a9 */ /* 0x00036200001ee10f */
[----:B------:R-:W-:Y:S05]  /*2090*/  BRA `(.L_x_47) ;  /* 0x0000000000187947 */ /* 0x000fea0003800000 */
.L_x_48:
[----:B------:R-:W-:Y:S01]  /*20a0*/  ISETP.GE.AND P0, PT, R20, R15, PT ;  /* 0x0000000f1400720c */ /* 0x000fe20003f06270 */
[----:B------:R-:W-:-:S12]  /*20b0*/  IMAD.MOV.U32 R14, RZ, RZ, 0x1 ;  /* 0x00000001ff0e7424 */ /* 0x000fd800078e00ff */
[----:B------:R-:W-:-:S04]  /*20c0*/  @P0 IMAD.WIDE.U32 R18, R20, 0x2, R8 ;  /* 0x0000000214120825 */ /* 0x000fc800078e0008 */
[----:B------:R-:W-:Y:S01]  /*20d0*/  @!P0 IMAD.WIDE R20, R20, 0x100, R6 ;  /* 0x0000010014148825 */ /* 0x000fe200078e0206 */
[----:B------:R0:W-:Y:S04]  /*20e0*/  @P0 STG.E.U16 desc[UR8][R18.64], R14 ;  /* 0x0000000e12000986 */ /* 0x0001e8000c101508 */
[----:B------:R0:W-:Y:S02]  /*20f0*/  @!P0 STG.E.U16 desc[UR8][R20.64], R14 ;  /* 0x0000000e14008986 */ /* 0x0001e4000c101508 */
.L_x_47:
[----:B------:R-:W-:Y:S05]  /*2100*/  BSYNC.RECONVERGENT B1 ;  /* 0x0000000000017941 */ /* 0x000fea0003800200 */
.L_x_43:
[----:B--2---:R-:W2:Y:S01]  /*2110*/  LDS R17, [R4+0x200] ;  /* 0x0002000004117984 */ /* 0x004ea20000000800 */
[----:B01----:R-:W-:Y:S01]  /*2120*/  MOV R14, 0xffffffff ;  /* 0xffffffff000e7802 */ /* 0x003fe20000000f00 */
[----:B--2---:R-:W-:-:S05]  /*2130*/  IMAD.WIDE R18, R17, 0x4, R2 ;  /* 0x0000000411127825 */ /* 0x004fca00078e0202 */
        /* <DEDUP_REMOVED lines=25> */
.L_x_52:
[----:B------:R-:W-:-:S13]  /*22d0*/  ISETP.NE.AND P0, PT, R20, R15, PT ;  /* 0x0000000f1400720c */ /* 0x000fda0003f05270 */
.L_x_51:
[----:B------:R-:W-:Y:S05]  /*22e0*/  BSYNC.RELIABLE B2 ;  /* 0x0000000000027941 */ /* 0x000fea0003800100 */
.L_x_50:
[----:B------:R-:W-:-:S13]  /*22f0*/  ISETP.LT.AND P2, PT, R20, 0x80, PT ;  /* 0x000000801400780c */ /* 0x000fda0003f41270 */
[----:B------:R-:W-:Y:S05]  /*2300*/  @P0 BRA P2, `(.L_x_54) ;  /* 0x0000000000140947 */ /* 0x000fea0001000000 */
[----:B------:R-:W-:-:S13]  /*2310*/  ISETP.NE.AND P0, PT, R20, -0x2, PT ;  /* 0xfffffffe1400780c */ /* 0x000fda0003f05270 */
[----:B------:R-:W-:Y:S05]  /*2320*/  @P0 BRA `(.L_x_53) ;  /* 0x0000000000240947 */ /* 0x000fea0003800000 */
[----:B------:R-:W-:-:S05]  /*2330*/  MOV R14, 0xfffffffe ;  /* 0xfffffffe000e7802 */ /* 0x000fca0000000f00 */
[----:B------:R2:W5:Y:S01]  /*2340*/  ATOMG.E.CAS.STRONG.GPU PT, RZ, [R18], R14, R15 ;  /* 0x0000000e12ff73a9 */ /* 0x00056200001ee10f */
[----:B------:R-:W-:Y:S05]  /*2350*/  BRA `(.L_x_53) ;  /* 0x0000000000187947 */ /* 0x000fea0003800000 */
.L_x_54:
[----:B------:R-:W-:Y:S01]  /*2360*/  ISETP.GE.AND P0, PT, R20, R15, PT ;  /* 0x0000000f1400720c */ /* 0x000fe20003f06270 */
[----:B------:R-:W-:-:S12]  /*2370*/  IMAD.MOV.U32 R14, RZ, RZ, 0x1 ;  /* 0x00000001ff0e7424 */ /* 0x000fd800078e00ff */
[----:B------:R-:W-:-:S04]  /*2380*/  @P0 IMAD.WIDE.U32 R18, R20, 0x2, R8 ;  /* 0x0000000214120825 */ /* 0x000fc800078e0008 */
[----:B------:R-:W-:Y:S01]  /*2390*/  @!P0 IMAD.WIDE R20, R20, 0x100, R6 ;  /* 0x0000010014148825 */ /* 0x000fe200078e0206 */
[----:B------:R1:W-:Y:S04]  /*23a0*/  @P0 STG.E.U16 desc[UR8][R18.64], R14 ;  /* 0x0000000e12000986 */ /* 0x0003e8000c101508 */
[----:B------:R1:W-:Y:S02]  /*23b0*/  @!P0 STG.E.U16 desc[UR8][R20.64], R14 ;  /* 0x0000000e14008986 */ /* 0x0003e4000c101508 */
.L_x_53:
[----:B------:R-:W-:Y:S05]  /*23c0*/  BSYNC.RECONVERGENT B1 ;  /* 0x0000000000017941 */ /* 0x000fea0003800200 */
.L_x_49:
[----:B------:R-:W-:Y:S01]  /*23d0*/  IADD3 R4, PT, PT, R4, 0x800, RZ ;  /* 0x0000080004047810 */ /* 0x000fe20007ffe0ff */
[----:B------:R-:W-:Y:S06]  /*23e0*/  @!P1 BRA `(.L_x_55) ;  /* 0xfffffff400309947 */ /* 0x000fec000383ffff */
.L_x_21:
[----:B------:R-:W-:Y:S05]  /*23f0*/  BSYNC.RECONVERGENT B0 ;  /* 0x0000000000007941 */ /* 0x000fea0003800200 */
.L_x_20:
[----:B------:R-:W-:Y:S05]  /*2400*/  BRA `(.L_x_56) ;  /* 0x0000000000147947 */ /* 0x000fea0003800000 */
.L_x_19:
[----:B------:R-:W0:Y:S01]  /*2410*/  LDS R5, [UR4+0x1010] ;  /* 0x00101004ff057984 */ /* 0x000e220008000800 */
[----:B------:R-:W0:Y:S01]  /*2420*/  LDC.64 R2, c[0x4][0x8] ;  /* 0x01000200ff027b82 */ /* 0x000e220000000a00 */
[----:B------:R-:W-:Y:S02]  /*2430*/  IMAD.MOV.U32 R7, RZ, RZ, -0x2 ;  /* 0xfffffffeff077424 */ /* 0x000fe400078e00ff */
[----:B0-----:R-:W-:-:S05]  /*2440*/  IMAD.WIDE R2, R5, 0x4, R2 ;  /* 0x0000000405027825 */ /* 0x001fca00078e0202 */
[----:B------:R0:W-:Y:S02]  /*2450*/  STG.E desc[UR8][R2.64], R7 ;  /* 0x0000000702007986 */ /* 0x0001e4000c101908 */
.L_x_56:
[----:B------:R-:W-:Y:S01]  /*2460*/  BAR.SYNC.DEFER_BLOCKING 0x0 ;  /* 0x0000000000007b1d */ /* 0x000fe20000010000 */
[----:B------:R-:W-:-:S13]  /*2470*/  ISETP.NE.AND P0, PT, R16, RZ, PT ;  /* 0x000000ff1000720c */ /* 0x000fda0003f05270 */
[----:B------:R-:W-:Y:S05]  /*2480*/  @P0 EXIT ;  /* 0x000000000000094d */ /* 0x000fea0003800000 */
[----:B------:R-:W4:Y:S02]  /*2490*/  LDG.E R0, desc[UR8][R12.64] ;  /* 0x000000080c007981 */ /* 0x000f24000c1e1900 */
[----:B----4-:R-:W-:-:S13]  /*24a0*/  ISETP.GE.AND P0, PT, R0, 0x400, PT ;  /* 0x000004000000780c */ /* 0x010fda0003f06270 */
[----:B------:R-:W-:Y:S05]  /*24b0*/  @!P0 EXIT ;  /* 0x000000000000894d */ /* 0x000fea0003800000 */
[----:B0-----:R-:W-:-:S05]  /*24c0*/  HFMA2 R3, -RZ, RZ, 0, 6.0975551605224609375e-05 ;  /* 0x000003ffff037431 */ /* 0x001fca00000001ff */
[----:B------:R-:W-:Y:S01]  /*24d0*/  STG.E desc[UR8][R12.64], R3 ;  /* 0x000000030c007986 */ /* 0x000fe2000c101908 */
[----:B------:R-:W-:Y:S05]  /*24e0*/  EXIT ;  /* 0x000000000000794d */ /* 0x000fea0003800000 */
        .weak           $__internal_0_$__cuda_sm20_sqrt_rn_f32_slowpath
        .type           $__internal_0_$__cuda_sm20_sqrt_rn_f32_slowpath,@function
        .size           $__internal_0_$__cuda_sm20_sqrt_rn_f32_slowpath,(.L_x_59 - $__internal_0_$__cuda_sm20_sqrt_rn_f32_slowpath)
$__internal_0_$__cuda_sm20_sqrt_rn_f32_slowpath:
[----:B------:R-:W-:-:S13]  /*24f0*/  LOP3.LUT P0, RZ, R23, 0x7fffffff, RZ, 0xc0, !PT ;  /* 0x7fffffff17ff7812 */ /* 0x000fda000780c0ff */
[----:B------:R-:W-:Y:S01]  /*2500*/  @!P0 IMAD.MOV.U32 R19, RZ, RZ, R23 ;  /* 0x000000ffff138224 */ /* 0x000fe200078e0017 */
[----:B------:R-:W-:Y:S06]  /*2510*/  @!P0 BRA `(.L_x_57) ;  /* 0x0000000000448947 */ /* 0x000fec0003800000 */
[----:B------:R-:W-:Y:S02]  /*2520*/  FSETP.GEU.FTZ.AND P0, PT, R23, RZ, PT ;  /* 0x000000ff1700720b */ /* 0x000fe40003f1e000 */
[----:B------:R-:W-:-:S11]  /*2530*/  MOV R0, R23 ;  /* 0x0000001700007202 */ /* 0x000fd60000000f00 */
[----:B------:R-:W-:Y:S01]  /*2540*/  @!P0 IMAD.MOV.U32 R19, RZ, RZ, 0x7fffffff ;  /* 0x7fffffffff138424 */ /* 0x000fe200078e00ff */
[----:B------:R-:W-:Y:S06]  /*2550*/  @!P0 BRA `(.L_x_57) ;  /* 0x0000000000348947 */ /* 0x000fec0003800000 */
[----:B------:R-:W-:-:S13]  /*2560*/  FSETP.GTU.FTZ.AND P0, PT, |R0|, +INF , PT ;  /* 0x7f8000000000780b */ /* 0x000fda0003f1c200 */
[----:B------:R-:W-:Y:S01]  /*2570*/  @P0 FADD.FTZ R19, R0, 1 ;  /* 0x3f80000000130421 */ /* 0x000fe20000010000 */
[----:B------:R-:W-:Y:S06]  /*2580*/  @P0 BRA `(.L_x_57) ;  /* 0x0000000000280947 */ /* 0x000fec0003800000 */
[----:B------:R-:W-:-:S13]  /*2590*/  FSETP.NEU.FTZ.AND P0, PT, |R0|, +INF , PT ;  /* 0x7f8000000000780b */ /* 0x000fda0003f1d200 */
[----:B------:R-:W-:-:S04]  /*25a0*/  @P0 FFMA R22, R0, 1.84467440737095516160e+19, RZ ;  /* 0x5f80000000160823 */ /* 0x000fc800000000ff */
[----:B------:R-:W0:Y:S02]  /*25b0*/  @P0 MUFU.RSQ R19, R22 ;  /* 0x0000001600130308 */ /* 0x000e240000001400 */
[----:B0-----:R-:W-:Y:S01]  /*25c0*/  @P0 FMUL.FTZ R23, R22, R19 ;  /* 0x0000001316170220 */ /* 0x001fe20000410000 */
[----:B------:R-:W-:Y:S01]  /*25d0*/  @P0 FMUL.FTZ R25, R19, 0.5 ;  /* 0x3f00000013190820 */ /* 0x000fe20000410000 */
[----:B------:R-:W-:Y:S02]  /*25e0*/  @!P0 MOV R19, R0 ;  /* 0x0000000000138202 */ /* 0x000fe40000000f00 */
[----:B------:R-:W-:-:S04]  /*25f0*/  @P0 FADD.FTZ R24, -R23, -RZ ;  /* 0x800000ff17180221 */ /* 0x000fc80000010100 */
[----:B------:R-:W-:-:S04]  /*2600*/  @P0 FFMA R24, R23, R24, R22 ;  /* 0x0000001817180223 */ /* 0x000fc80000000016 */
[----:B------:R-:W-:-:S04]  /*2610*/  @P0 FFMA R24, R24, R25, R23 ;  /* 0x0000001918180223 */ /* 0x000fc80000000017 */
[----:B------:R-:W-:-:S07]  /*2620*/  @P0 FMUL.FTZ R19, R24, 2.3283064365386962891e-10 ;  /* 0x2f80000018130820 */ /* 0x000fce0000410000 */
.L_x_57:
[----:B------:R-:W-:Y:S02]  /*2630*/  HFMA2 R23, -RZ, RZ, 0, 0 ;  /* 0x00000000ff177431 */ /* 0x000fe400000001ff */
[----:B------:R-:W-:-:S04]  /*2640*/  IMAD.MOV.U32 R22, RZ, RZ, R14 ;  /* 0x000000ffff167224 */ /* 0x000fc800078e000e */
[----:B------:R-:W-:Y:S05]  /*2650*/  RET.REL.NODEC R22 `(_Z6DBSCANv) ;  /* 0xffffffd816687950 */ /* 0x000fea0003c3ffff */
.L_x_58:
        /* <DEDUP_REMOVED lines=10> */
.L_x_59:


//--------------------- .nv.shared.reserved.0     --------------------------
	.section	.nv.shared.reserved.0,"aw",@nobits
	.weak		__nv_reservedSMEM_offset_0_alias
	.size		__nv_reservedSMEM_offset_0_alias, 0, 64
	.other		__nv_reservedSMEM_offset_0_alias,@"STO_CUDA_RESERVED_SHARED STV_DEFAULT"
__nv_reservedSMEM_offset_0_alias:
	.zero		0
	.zero		64


//--------------------- .nv.global                --------------------------
	.section	.nv.global,"aw",@nobits
	.align	4
.nv.global:
	.type		curSeedLength,@object
	.size		curSeedLength,(pointState - curSeedLength)
curSeedLength:
	.zero		512
	.type		pointState,@object
	.size		pointState,(points - pointState)
pointState:
	.zero		4000
	.type		points,@object
	.size		points,(seedList - points)
points:
	.zero		8000
	.type		seedList,@object
	.size		seedList,(collisionMatrix - seedList)
seedList:
	.zero		524288
	.type		collisionMatrix,@object
	.size		collisionMatrix,(_ZN32_INTERNAL_e3a13080_4_k_cu_minpts4cuda3std6ranges3__45__cpo5ssizeE - collisionMatrix)
collisionMatrix:
	.zero		32768
	.type		_ZN32_INTERNAL_e3a13080_4_k_cu_minpts4cuda3std6ranges3__45__cpo5ssizeE,@object
	.size		_ZN32_INTERNAL_e3a13080_4_k_cu_minpts4cuda3std6ranges3__45__cpo5ssizeE,(_ZN32_INTERNAL_e3a13080_4_k_cu_minpts6thrust24THRUST_300001_SM_1000_NS3seqE - _ZN32_INTERNAL_e3a13080_4_k_cu_minpts4cuda3std6ranges3__45__cpo5ssizeE)
_ZN32_INTERNAL_e3a13080_4_k_cu_minpts4cuda3std6ranges3__45__cpo5ssizeE:
	.zero		1
	.type		_ZN32_INTERNAL_e3a13080_4_k_cu_minpts6thrust24THRUST_300001_SM_1000_NS3seqE,@object
	.size		_ZN32_INTERNAL_e3a13080_4_k_cu_minpts6thrust24THRUST_300001_SM_1000_NS3seqE,(_ZN32_INTERNAL_e3a13080_4_k_cu_minpts4cuda3std3__420unreachable_sentinelE - _ZN32_INTERNAL_e3a13080_4_k_cu_minpts6thrust24THRUST_300001_SM_1000_NS3seqE)
_ZN32_INTERNAL_e3a13080_4_k_cu_minpts6thrust24THRUST_300001_SM_1000_NS3seqE:
	.zero		1
	.type		_ZN32_INTERNAL_e3a13080_4_k_cu_minpts4cuda3std3__420unreachable_sentinelE,@object
	.size		_ZN32_INTERNAL_e3a13080_4_k_cu_minpts4cuda3std3__420unreachable_sentinelE,(_ZN32_INTERNAL_e3a13080_4_k_cu_minpts6thrust24THRUST_300001_SM_1000_NS12placeholders2_3E - _ZN32_INTERNAL_e3a13080_4_k_cu_minpts4cuda3std3__420unreachable_sentinelE)
_ZN32_INTERNAL_e3a13080_4_k_cu_minpts4cuda3std3__420unreachable_sentinelE:
	.zero		1
	.type		_ZN32_INTERNAL_e3a13080_4_k_cu_minpts6thrust24THRUST_300001_SM_1000_NS12placeholders2_3E,@object
	.size		_ZN32_INTERNAL_e3a13080_4_k_cu_minpts6thrust24THRUST_300001_SM_1000_NS12placeholders2_3E,(_ZN32_INTERNAL_e3a13080_4_k_cu_minpts4cuda3std3__45__cpo4cendE - _ZN32_INTERNAL_e3a13080_4_k_cu_minpts6thrust24THRUST_300001_SM_1000_NS12placeholders2_3E)
_ZN32_INTERNAL_e3a13080_4_k_cu_minpts6thrust24THRUST_300001_SM_1000_NS12placeholders2_3E:
	.zero		1
	.type		_ZN32_INTERNAL_e3a13080_4_k_cu_minpts4cuda3std3__45__cpo4cendE,@object
	.size		_ZN32_INTERNAL_e3a13080_4_k_cu_minpts4cuda3std3__45__cpo4cendE,(_ZN32_INTERNAL_e3a13080_4_k_cu_minpts4cuda3std6ranges3__45__cpo4cendE - _ZN32_INTERNAL_e3a13080_4_k_cu_minpts4cuda3std3__45__cpo4cendE)
_ZN32_INTERNAL_e3a13080_4_k_cu_minpts4cuda3std3__45__cpo4cendE:
	.zero		1
	.type		_ZN32_INTERNAL_e3a13080_4_k_cu_minpts4cuda3std6ranges3__45__cpo4cendE,@object
	.size		_ZN32_INTERNAL_e3a13080_4_k_cu_minpts4cuda3std6ranges3__45__cpo4cendE,(_ZN32_INTERNAL_e3a13080_4_k_cu_minpts6thrust24THRUST_300001_SM_1000_NS12placeholders2_7E - _ZN32_INTERNAL_e3a13080_4_k_cu_minpts4cuda3std6ranges3__45__cpo4cendE)
_ZN32_INTERNAL_e3a13080_4_k_cu_minpts4cuda3std6ranges3__45__cpo4cendE:
	.zero		1
	.type		_ZN32_INTERNAL_e3a13080_4_k_cu_minpts6thrust24THRUST_300001_SM_1000_NS12placeholders2_7E,@object
	.size		_ZN32_INTERNAL_e3a13080_4_k_cu_minpts6thrust24THRUST_300001_SM_1000_NS12placeholders2_7E,(_ZN32_INTERNAL_e3a13080_4_k_cu_minpts4cuda3std3__45__cpo5crendE - _ZN32_INTERNAL_e3a13080_4_k_cu_minpts6thrust24THRUST_300001_SM_1000_NS12placeholders2_7E)
_ZN32_INTERNAL_e3a13080_4_k_cu_minpts6thrust24THRUST_300001_SM_1000_NS12placeholders2_7E:
	.zero		1
	.type		_ZN32_INTERNAL_e3a13080_4_k_cu_minpts4cuda3std3__45__cpo5crendE,@object
	.size		_ZN32_INTERNAL_e3a13080_4_k_cu_minpts4cuda3std3__45__cpo5crendE,(_ZN32_INTERNAL_e3a13080_4_k_cu_minpts4cuda3std6ranges3__45__cpo4prevE - _ZN32_INTERNAL_e3a13080_4_k_cu_minpts4cuda3std3__45__cpo5crendE)
_ZN32_INTERNAL_e3a13080_4_k_cu_minpts4cuda3std3__45__cpo5crendE:
	.zero		1
	.type		_ZN32_INTERNAL_e3a13080_4_k_cu_minpts4cuda3std6ranges3__45__cpo4prevE,@object
	.size		_ZN32_INTERNAL_e3a13080_4_k_cu_minpts4cuda3std6ranges3__45__cpo4prevE,(_ZN32_INTERNAL_e3a13080_4_k_cu_minpts6thrust24THRUST_300001_SM_1000_NS6system6detail10sequential3seqE - _ZN32_INTERNAL_e3a13080_4_k_cu_minpts4cuda3std6ranges3__45__cpo4prevE)
_ZN32_INTERNAL_e3a13080_4_k_cu_minpts4cuda3std6ranges3__45__cpo4prevE:
	.zero		1
	.type		_ZN32_INTERNAL_e3a13080_4_k_cu_minpts6thrust24THRUST_300001_SM_1000_NS6system6detail10sequential3seqE,@object
	.size		_ZN32_INTERNAL_e3a13080_4_k_cu_minpts6thrust24THRUST_300001_SM_1000_NS6system6detail10sequential3seqE,(_ZN32_INTERNAL_e3a13080_4_k_cu_minpts4cuda3std6ranges3__45__cpo9iter_moveE - _ZN32_INTERNAL_e3a13080_4_k_cu_minpts6thrust24THRUST_300001_SM_1000_NS6system6detail10sequential3seqE)
_ZN32_INTERNAL_e3a13080_4_k_cu_minpts6thrust24THRUST_300001_SM_1000_NS6system6detail10sequential3seqE:
	.zero		1
	.type		_ZN32_INTERNAL_e3a13080_4_k_cu_minpts4cuda3std6ranges3__45__cpo9iter_moveE,@object
	.size		_ZN32_INTERNAL_e3a13080_4_k_cu_minpts4cuda3std6ranges3__45__cpo9iter_moveE,(_ZN32_INTERNAL_e3a13080_4_k_cu_minpts6thrust24THRUST_300001_SM_1000_NS12placeholders2_5E - _ZN32_INTERNAL_e3a13080_4_k_cu_minpts4cuda3std6ranges3__45__cpo9iter_moveE)
_ZN32_INTERNAL_e3a13080_4_k_cu_minpts4cuda3std6ranges3__45__cpo9iter_moveE:
	.zero		1
	.type		_ZN32_INTERNAL_e3a13080_4_k_cu_minpts6thrust24THRUST_300001_SM_1000_NS12placeholders2_5E,@object
	.size		_ZN32_INTERNAL_e3a13080_4_k_cu_minpts6thrust24THRUST_300001_SM_1000_NS12placeholders2_5E,(_ZN32_INTERNAL_e3a13080_4_k_cu_minpts4cuda3std3__45__cpo4rendE - _ZN32_INTERNAL_e3a13080_4_k_cu_minpts6thrust24THRUST_300001_SM_1000_NS12placeholders2_5E)
_ZN32_INTERNAL_e3a13080_4_k_cu_minpts6thrust24THRUST_300001_SM_1000_NS12placeholders2_5E:
	.zero		1
	.type		_ZN32_INTERNAL_e3a13080_4_k_cu_minpts4cuda3std3__45__cpo4rendE,@object
	.size		_ZN32_INTERNAL_e3a13080_4_k_cu_minpts4cuda3std3__45__cpo4rendE,(_ZN32_INTERNAL_e3a13080_4_k_cu_minpts4cuda3std6ranges3__45__cpo9iter_swapE - _ZN32_INTERNAL_e3a13080_4_k_cu_minpts4cuda3std3__45__cpo4rendE)
_ZN32_INTERNAL_e3a13080_4_k_cu_minpts4cuda3std3__45__cpo4rendE:
	.zero		1
	.type		_ZN32_INTERNAL_e3a13080_4_k_cu_minpts4cuda3std6ranges3__45__cpo9iter_swapE,@object
	.size		_ZN32_INTERNAL_e3a13080_4_k_cu_minpts4cuda3std6ranges3__45__cpo9iter_swapE,(_ZN32_INTERNAL_e3a13080_4_k_cu_minpts6thrust24THRUST_300001_SM_1000_NS8cuda_cub3parE - _ZN32_INTERNAL_e3a13080_4_k_cu_minpts4cuda3std6ranges3__45__cpo9iter_swapE)
_ZN32_INTERNAL_e3a13080_4_k_cu_minpts4cuda3std6ranges3__45__cpo9iter_swapE:
	.zero		1
	.type		_ZN32_INTERNAL_e3a13080_4_k_cu_minpts6thrust24THRUST_300001_SM_1000_NS8cuda_cub3parE,@object
	.size		_ZN32_INTERNAL_e3a13080_4_k_cu_minpts6thrust24THRUST_300001_SM_1000_NS8cuda_cub3parE,(_ZN32_INTERNAL_e3a13080_4_k_cu_minpts4cuda3std3__48unexpectE - _ZN32_INTERNAL_e3a13080_4_k_cu_minpts6thrust24THRUST_300001_SM_1000_NS8cuda_cub3parE)
_ZN32_INTERNAL_e3a13080_4_k_cu_minpts6thrust24THRUST_300001_SM_1000_NS8cuda_cub3parE:
	.zero		1
	.type		_ZN32_INTERNAL_e3a13080_4_k_cu_minpts4cuda3std3__48unexpectE,@object
	.size		_ZN32_INTERNAL_e3a13080_4_k_cu_minpts4cuda3std3__48unexpectE,(_ZN32_INTERNAL_e3a13080_4_k_cu_minpts6thrust24THRUST_300001_SM_1000_NS12placeholders2_9E - _ZN32_INTERNAL_e3a13080_4_k_cu_minpts4cuda3std3__48unexpectE)
_ZN32_INTERNAL_e3a13080_4_k_cu_minpts4cuda3std3__48unexpectE:
	.zero		1
	.type		_ZN32_INTERNAL_e3a13080_4_k_cu_minpts6thrust24THRUST_300001_SM_1000_NS12placeholders2_9E,@object
	.size		_ZN32_INTERNAL_e3a13080_4_k_cu_minpts6thrust24THRUST_300001_SM_1000_NS12placeholders2_9E,(_ZN32_INTERNAL_e3a13080_4_k_cu_minpts4cuda3std3__419piecewise_constructE - _ZN32_INTERNAL_e3a13080_4_k_cu_minpts6thrust24THRUST_300001_SM_1000_NS12placeholders2_9E)
_ZN32_INTERNAL_e3a13080_4_k_cu_minpts6thrust24THRUST_300001_SM_1000_NS12placeholders2_9E:
	.zero		1
	.type		_ZN32_INTERNAL_e3a13080_4_k_cu_minpts4cuda3std3__419piecewise_constructE,@object
	.size		_ZN32_INTERNAL_e3a13080_4_k_cu_minpts4cuda3std3__419piecewise_constructE,(_ZN32_INTERNAL_e3a13080_4_k_cu_minpts4cuda3std6ranges3__45__cpo5cdataE - _ZN32_INTERNAL_e3a13080_4_k_cu_minpts4cuda3std3__419piecewise_constructE)
_ZN32_INTERNAL_e3a13080_4_k_cu_minpts4cuda3std3__419piecewise_constructE:
	.zero		1
	.type		_ZN32_INTERNAL_e3a13080_4_k_cu_minpts4cuda3std6ranges3__45__cpo5cdataE,@object
	.size		_ZN32_INTERNAL_e3a13080_4_k_cu_minpts4cuda3std6ranges3__45__cpo5cdataE,(_ZN32_INTERNAL_e3a13080_4_k_cu_minpts6thrust24THRUST_300001_SM_1000_NS12placeholders2_1E - _ZN32_INTERNAL_e3a13080_4_k_cu_minpts4cuda3std6ranges3__45__cpo5cdataE)
_ZN32_INTERNAL_e3a13080_4_k_cu_minpts4cuda3std6ranges3__45__cpo5cdataE:
	.zero		1
	.type		_ZN32_INTERNAL_e3a13080_4_k_cu_minpts6thrust24THRUST_300001_SM_1000_NS12placeholders2_1E,@object
	.size		_ZN32_INTERNAL_e3a13080_4_k_cu_minpts6thrust24THRUST_300001_SM_1000_NS12placeholders2_1E,(_ZN32_INTERNAL_e3a13080_4_k_cu_minpts4cuda3std3__45__cpo3endE - _ZN32_INTERNAL_e3a13080_4_k_cu_minpts6thrust24THRUST_300001_SM_1000_NS12placeholders2_1E)
_ZN32_INTERNAL_e3a13080_4_k_cu_minpts6thrust24THRUST_300001_SM_1000_NS12placeholders2_1E:
	.zero		1
	.type		_ZN32_INTERNAL_e3a13080_4_k_cu_minpts4cuda3std3__45__cpo3endE,@object
	.size		_ZN32_INTERNAL_e3a13080_4_k_cu_minpts4cuda3std3__45__cpo3endE,(_ZN32_INTERNAL_e3a13080_4_k_cu_minpts4cuda3std6ranges3__45__cpo3endE - _ZN32_INTERNAL_e3a13080_4_k_cu_minpts4cuda3std3__45__cpo3endE)
_ZN32_INTERNAL_e3a13080_4_k_cu_minpts4cuda3std3__45__cpo3endE:
	.zero		1
	.type		_ZN32_INTERNAL_e3a13080_4_k_cu_minpts4cuda3std6ranges3__45__cpo3endE,@object
	.size		_ZN32_INTERNAL_e3a13080_4_k_cu_minpts4cuda3std6ranges3__45__cpo3endE,(_ZN32_INTERNAL_e3a13080_4_k_cu_minpts4cuda3std6ranges3__45__cpo8distanceE - _ZN32_INTERNAL_e3a13080_4_k_cu_minpts4cuda3std6ranges3__45__cpo3endE)
_ZN32_INTERNAL_e3a13080_4_k_cu_minpts4cuda3std6ranges3__45__cpo3endE:
	.zero		1
	.type		_ZN32_INTERNAL_e3a13080_4_k_cu_minpts4cuda3std6ranges3__45__cpo8distanceE,@object
	.size		_ZN32_INTERNAL_e3a13080_4_k_cu_minpts4cuda3std6ranges3__45__cpo8distanceE,(_ZN32_INTERNAL_e3a13080_4_k_cu_minpts6thrust24THRUST_300001_SM_1000_NS6deviceE - _ZN32_INTERNAL_e3a13080_4_k_cu_minpts4cuda3std6ranges3__45__cpo8distanceE)
_ZN32_INTERNAL_e3a13080_4_k_cu_minpts4cuda3std6ranges3__45__cpo8distanceE:
	.zero		1
	.type		_ZN32_INTERNAL_e3a13080_4_k_cu_minpts6thrust24THRUST_300001_SM_1000_NS6deviceE,@object
	.size		_ZN32_INTERNAL_e3a13080_4_k_cu_minpts6thrust24THRUST_300001_SM_1000_NS6deviceE,(_ZN32_INTERNAL_e3a13080_4_k_cu_minpts4cuda3std3__47nulloptE - _ZN32_INTERNAL_e3a13080_4_k_cu_minpts6thrust24THRUST_300001_SM_1000_NS6deviceE)
_ZN32_INTERNAL_e3a13080_4_k_cu_minpts6thrust24THRUST_300001_SM_1000_NS6deviceE:
	.zero		1
	.type		_ZN32_INTERNAL_e3a13080_4_k_cu_minpts4cuda3std3__47nulloptE,@object
	.size		_ZN32_INTERNAL_e3a13080_4_k_cu_minpts4cuda3std3__47nulloptE,(_ZN32_INTERNAL_e3a13080_4_k_cu_minpts6thrust24THRUST_300001_SM_1000_NS12placeholders2_4E - _ZN32_INTERNAL_e3a13080_4_k_cu_minpts4cuda3std3__47nulloptE)
_ZN32_INTERNAL_e3a13080_4_k_cu_minpts4cuda3std3__47nulloptE:
	.zero		1
	.type		_ZN32_INTERNAL_e3a13080_4_k_cu_minpts6thrust24THRUST_300001_SM_1000_NS12placeholders2_4E,@object
	.size		_ZN32_INTERNAL_e3a13080_4_k_cu_minpts6thrust24THRUST_300001_SM_1000_NS12placeholders2_4E,(_ZN32_INTERNAL_e3a13080_4_k_cu_minpts4cuda3std3__45__cpo6rbeginE - _ZN32_INTERNAL_e3a13080_4_k_cu_minpts6thrust24THRUST_300001_SM_1000_NS12placeholders2_4E)
_ZN32_INTERNAL_e3a13080_4_k_cu_minpts6thrust24THRUST_300001_SM_1000_NS12placeholders2_4E:
	.zero		1
	.type		_ZN32_INTERNAL_e3a13080_4_k_cu_minpts4cuda3std3__45__cpo6rbeginE,@object
	.size		_ZN32_INTERNAL_e3a13080_4_k_cu_minpts4cuda3std3__45__cpo6rbeginE,(_ZN32_INTERNAL_e3a13080_4_k_cu_minpts4cuda3std6ranges3__45__cpo7advanceE - _ZN32_INTERNAL_e3a13080_4_k_cu_minpts4cuda3std3__45__cpo6rbeginE)
_ZN32_INTERNAL_e3a13080_4_k_cu_minpts4cuda3std3__45__cpo6rbeginE:
	.zero		1
	.type		_ZN32_INTERNAL_e3a13080_4_k_cu_minpts4cuda3std6ranges3__45__cpo7advanceE,@object
	.size		_ZN32_INTERNAL_e3a13080_4_k_cu_minpts4cuda3std6ranges3__45__cpo7advanceE,(_ZN32_INTERNAL_e3a13080_4_k_cu_minpts6thrust24THRUST_300001_SM_1000_NS12placeholders2_8E - _ZN32_INTERNAL_e3a13080_4_k_cu_minpts4cuda3std6ranges3__45__cpo7advanceE)
_ZN32_INTERNAL_e3a13080_4_k_cu_minpts4cuda3std6ranges3__45__cpo7advanceE:
	.zero		1
	.type		_ZN32_INTERNAL_e3a13080_4_k_cu_minpts6thrust24THRUST_300001_SM_1000_NS12placeholders2_8E,@object
	.size		_ZN32_INTERNAL_e3a13080_4_k_cu_minpts6thrust24THRUST_300001_SM_1000_NS12placeholders2_8E,(_ZN32_INTERNAL_e3a13080_4_k_cu_minpts4cuda3std3__434_GLOBAL__N__e3a13080_4_k_cu_minpts6ignoreE - _ZN32_INTERNAL_e3a13080_4_k_cu_minpts6thrust24THRUST_300001_SM_1000_NS12placeholders2_8E)
_ZN32_INTERNAL_e3a13080_4_k_cu_minpts6thrust24THRUST_300001_SM_1000_NS12placeholders2_8E:
	.zero		1
	.type		_ZN32_INTERNAL_e3a13080_4_k_cu_minpts4cuda3std3__434_GLOBAL__N__e3a13080_4_k_cu_minpts6ignoreE,@object
	.size		_ZN32_INTERNAL_e3a13080_4_k_cu_minpts4cuda3std3__434_GLOBAL__N__e3a13080_4_k_cu_minpts6ignoreE,(_ZN32_INTERNAL_e3a13080_4_k_cu_minpts4cuda3std6ranges3__45__cpo4dataE - _ZN32_INTERNAL_e3a13080_4_k_cu_minpts4cuda3std3__434_GLOBAL__N__e3a13080_4_k_cu_minpts6ignoreE)
_ZN32_INTERNAL_e3a13080_4_k_cu_minpts4cuda3std3__434_GLOBAL__N__e3a13080_4_k_cu_minpts6ignoreE:
	.zero		1
	.type		_ZN32_INTERNAL_e3a13080_4_k_cu_minpts4cuda3std6ranges3__45__cpo4dataE,@object
	.size		_ZN32_INTERNAL_e3a13080_4_k_cu_minpts4cuda3std6ranges3__45__cpo4dataE,(_ZN32_INTERNAL_e3a13080_4_k_cu_minpts6thrust24THRUST_300001_SM_1000_NS6system3cpp3parE - _ZN32_INTERNAL_e3a13080_4_k_cu_minpts4cuda3std6ranges3__45__cpo4dataE)
_ZN32_INTERNAL_e3a13080_4_k_cu_minpts4cuda3std6ranges3__45__cpo4dataE:
	.zero		1
	.type		_ZN32_INTERNAL_e3a13080_4_k_cu_minpts6thrust24THRUST_300001_SM_1000_NS6system3cpp3parE,@object
	.size		_ZN32_INTERNAL_e3a13080_4_k_cu_minpts6thrust24THRUST_300001_SM_1000_NS6system3cpp3parE,(_ZN32_INTERNAL_e3a13080_4_k_cu_minpts4cuda3std3__45__cpo5beginE - _ZN32_INTERNAL_e3a13080_4_k_cu_minpts6thrust24THRUST_300001_SM_1000_NS6system3cpp3parE)
_ZN32_INTERNAL_e3a13080_4_k_cu_minpts6thrust24THRUST_300001_SM_1000_NS6system3cpp3parE:
	.zero		1
	.type		_ZN32_INTERNAL_e3a13080_4_k_cu_minpts4cuda3std3__45__cpo5beginE,@object
	.size		_ZN32_INTERNAL_e3a13080_4_k_cu_minpts4cuda3std3__45__cpo5beginE,(_ZN32_INTERNAL_e3a13080_4_k_cu_minpts4cuda3std6ranges3__45__cpo5beginE - _ZN32_INTERNAL_e3a13080_4_k_cu_minpts4cuda3std3__45__cpo5beginE)
_ZN32_INTERNAL_e3a13080_4_k_cu_minpts4cuda3std3__45__cpo5beginE:
	.zero		1
	.type		_ZN32_INTERNAL_e3a13080_4_k_cu_minpts4cuda3std6ranges3__45__cpo5beginE,@object
	.size		_ZN32_INTERNAL_e3a13080_4_k_cu_minpts4cuda3std6ranges3__45__cpo5beginE,(_ZN32_INTERNAL_e3a13080_4_k_cu_minpts6thrust24THRUST_300001_SM_1000_NS12placeholders2_6E - _ZN32_INTERNAL_e3a13080_4_k_cu_minpts4cuda3std6ranges3__45__cpo5beginE)
_ZN32_INTERNAL_e3a13080_4_k_cu_minpts4cuda3std6ranges3__45__cpo5beginE:
	.zero		1
	.type		_ZN32_INTERNAL_e3a13080_4_k_cu_minpts6thrust24THRUST_300001_SM_1000_NS12placeholders2_6E,@object
	.size		_ZN32_INTERNAL_e3a13080_4_k_cu_minpts6thrust24THRUST_300001_SM_1000_NS12placeholders2_6E,(_ZN32_INTERNAL_e3a13080_4_k_cu_minpts4cuda3std3__45__cpo7crbeginE - _ZN32_INTERNAL_e3a13080_4_k_cu_minpts6thrust24THRUST_300001_SM_1000_NS12placeholders2_6E)
_ZN32_INTERNAL_e3a13080_4_k_cu_minpts6thrust24THRUST_300001_SM_1000_NS12placeholders2_6E:
	.zero		1
	.type		_ZN32_INTERNAL_e3a13080_4_k_cu_minpts4cuda3std3__45__cpo7crbeginE,@object
	.size		_ZN32_INTERNAL_e3a13080_4_k_cu_minpts4cuda3std3__45__cpo7crbeginE,(_ZN32_INTERNAL_e3a13080_4_k_cu_minpts4cuda3std6ranges3__45__cpo4nextE - _ZN32_INTERNAL_e3a13080_4_k_cu_minpts4cuda3std3__45__cpo7crbeginE)
_ZN32_INTERNAL_e3a13080_4_k_cu_minpts4cuda3std3__45__cpo7crbeginE:
	.zero		1
	.type		_ZN32_INTERNAL_e3a13080_4_k_cu_minpts4cuda3std6ranges3__45__cpo4nextE,@object
	.size		_ZN32_INTERNAL_e3a13080_4_k_cu_minpts4cuda3std6ranges3__45__cpo4nextE,(_ZN32_INTERNAL_e3a13080_4_k_cu_minpts6thrust24THRUST_300001_SM_1000_NS8cuda_cub10par_nosyncE - _ZN32_INTERNAL_e3a13080_4_k_cu_minpts4cuda3std6ranges3__45__cpo4nextE)
_ZN32_INTERNAL_e3a13080_4_k_cu_minpts4cuda3std6ranges3__45__cpo4nextE:
	.zero		1
	.type		_ZN32_INTERNAL_e3a13080_4_k_cu_minpts6thrust24THRUST_300001_SM_1000_NS8cuda_cub10par_nosyncE,@object
	.size		_ZN32_INTERNAL_e3a13080_4_k_cu_minpts6thrust24THRUST_300001_SM_1000_NS8cuda_cub10par_nosyncE,(_ZN32_INTERNAL_e3a13080_4_k_cu_minpts4cuda3std6ranges3__45__cpo4swapE - _ZN32_INTERNAL_e3a13080_4_k_cu_minpts6thrust24THRUST_300001_SM_1000_NS8cuda_cub10par_nosyncE)
_ZN32_INTERNAL_e3a13080_4_k_cu_minpts6thrust24THRUST_300001_SM_1000_NS8cuda_cub10par_nosyncE:
	.zero		1
	.type		_ZN32_INTERNAL_e3a13080_4_k_cu_minpts4cuda3std6ranges3__45__cpo4swapE,@object
	.size		_ZN32_INTERNAL_e3a13080_4_k_cu_minpts4cuda3std6ranges3__45__cpo4swapE,(_ZN32_INTERNAL_e3a13080_4_k_cu_minpts6thrust24THRUST_300001_SM_1000_NS12placeholders3_10E - _ZN32_INTERNAL_e3a13080_4_k_cu_minpts4cuda3std6ranges3__45__cpo4swapE)
_ZN32_INTERNAL_e3a13080_4_k_cu_minpts4cuda3std6ranges3__45__cpo4swapE:
	.zero		1
	.type		_ZN32_INTERNAL_e3a13080_4_k_cu_minpts6thrust24THRUST_300001_SM_1000_NS12placeholders3_10E,@object
	.size		_ZN32_INTERNAL_e3a13080_4_k_cu_minpts6thrust24THRUST_300001_SM_1000_NS12placeholders3_10E,(_ZN32_INTERNAL_e3a13080_4_k_cu_minpts4cuda3std3__48in_placeE - _ZN32_INTERNAL_e3a13080_4_k_cu_minpts6thrust24THRUST_300001_SM_1000_NS12placeholders3_10E)
_ZN32_INTERNAL_e3a13080_4_k_cu_minpts6thrust24THRUST_300001_SM_1000_NS12placeholders3_10E:
	.zero		1
	.type		_ZN32_INTERNAL_e3a13080_4_k_cu_minpts4cuda3std3__48in_placeE,@object
	.size		_ZN32_INTERNAL_e3a13080_4_k_cu_minpts4cuda3std3__48in_placeE,(_ZN32_INTERNAL_e3a13080_4_k_cu_minpts4cuda3std6ranges3__45__cpo4sizeE - _ZN32_INTERNAL_e3a13080_4_k_cu_minpts4cuda3std3__48in_placeE)
_ZN32_INTERNAL_e3a13080_4_k_cu_minpts4cuda3std3__48in_placeE:
	.zero		1
	.type		_ZN32_INTERNAL_e3a13080_4_k_cu_minpts4cuda3std6ranges3__45__cpo4sizeE,@object
	.size		_ZN32_INTERNAL_e3a13080_4_k_cu_minpts4cuda3std6ranges3__45__cpo4sizeE,(_ZN32_INTERNAL_e3a13080_4_k_cu_minpts6thrust24THRUST_300001_SM_1000_NS12placeholders2_2E - _ZN32_INTERNAL_e3a13080_4_k_cu_minpts4cuda3std6ranges3__45__cpo4sizeE)
_ZN32_INTERNAL_e3a13080_4_k_cu_minpts4cuda3std6ranges3__45__cpo4sizeE:
	.zero		1
	.type		_ZN32_INTERNAL_e3a13080_4_k_cu_minpts6thrust24THRUST_300001_SM_1000_NS12placeholders2_2E,@object
	.size		_ZN32_INTERNAL_e3a13080_4_k_cu_minpts6thrust24THRUST_300001_SM_1000_NS12placeholders2_2E,(_ZN32_INTERNAL_e3a13080_4_k_cu_minpts4cuda3std3__45__cpo6cbeginE - _ZN32_INTERNAL_e3a13080_4_k_cu_minpts6thrust24THRUST_300001_SM_1000_NS12placeholders2_2E)
_ZN32_INTERNAL_e3a13080_4_k_cu_minpts6thrust24THRUST_300001_SM_1000_NS12placeholders2_2E:
	.zero		1
	.type		_ZN32_INTERNAL_e3a13080_4_k_cu_minpts4cuda3std3__45__cpo6cbeginE,@object
	.size		_ZN32_INTERNAL_e3a13080_4_k_cu_minpts4cuda3std3__45__cpo6cbeginE,(_ZN32_INTERNAL_e3a13080_4_k_cu_minpts4cuda3std6ranges3__45__cpo6cbeginE - _ZN32_INTERNAL_e3a13080_4_k_cu_minpts4cuda3std3__45__cpo6cbeginE)
_ZN32_INTERNAL_e3a13080_4_k_cu_minpts4cuda3std3__45__cpo6cbeginE:
	.zero		1
	.type		_ZN32_INTERNAL_e3a13080_4_k_cu_minpts4cuda3std6ranges3__45__cpo6cbeginE,@object
	.size		_ZN32_INTERNAL_e3a13080_4_k_cu_minpts4cuda3std6ranges3__45__cpo6cbeginE,(.L_25 - _ZN32_INTERNAL_e3a13080_4_k_cu_minpts4cuda3std6ranges3__45__cpo6cbeginE)
_ZN32_INTERNAL_e3a13080_4_k_cu_minpts4cuda3std6ranges3__45__cpo6cbeginE:
	.zero		1
.L_25:


//--------------------- .nv.shared._Z6DBSCANv     --------------------------
	.section	.nv.shared._Z6DBSCANv,"aw",@nobits
	.sectionflags	@""
	.align	4
.nv.shared._Z6DBSCANv:
	.zero		5140


//--------------------- .nv.constant0._ZN3cub18CUB_300001_SM_10006detail11EmptyKernelIvEEvv --------------------------
	.section	.nv.constant0._ZN3cub18CUB_300001_SM_10006detail11EmptyKernelIvEEvv,"a",@progbits
	.sectionflags	@""
	.align	4
.nv.constant0._ZN3cub18CUB_300001_SM_10006detail11EmptyKernelIvEEvv:
	.zero		896


//--------------------- .nv.constant0._Z6DBSCANv  --------------------------
	.section	.nv.constant0._Z6DBSCANv,"a",@progbits
	.sectionflags	@""
	.align	4
.nv.constant0._Z6DBSCANv:
	.zero		896


//--------------------- SYMBOLS --------------------------

	.type		.nv.reservedSmem.offset0,@object
	.size		.nv.reservedSmem.offset0,0x4
	.type		.nv.reservedSmem.cap,@object
	.size		.nv.reservedSmem.cap,0x4
